// auto-generated by cutlass_sweep.gemm — config: {"arch": "sm_100", "cluster_m": 8, "cluster_n": 1, "dtype": "int8", "dtype_b": "int8", "layout": "nt", "stages": 0, "tile_k": 64, "tile_m": 128, "tile_n": 256}
#include "cutlass/cutlass.h"
#include "cutlass/gemm/collective/collective_builder.hpp"
#include "cutlass/gemm/device/gemm_universal_adapter.h"
#include "cutlass/gemm/kernel/gemm_universal.hpp"
#include "cutlass/epilogue/collective/collective_builder.hpp"

using ElemA = int8_t;
using ElemB = int8_t;
using ElemCD = int8_t;
using Acc  = int32_t;
using TileShape    = cute::Shape<cute::_128, cute::_256, cute::_64>;
using ClusterShape = cute::Shape<cute::_8, cute::_1, cute::_1>;

using CollectiveEpilogue = typename cutlass::epilogue::collective::CollectiveBuilder<
    cutlass::arch::Sm100, cutlass::arch::OpClassTensorOp,
    TileShape, ClusterShape,
    cutlass::epilogue::collective::EpilogueTileAuto,
    Acc, Acc,
    ElemCD, cutlass::layout::RowMajor, 128 / cutlass::sizeof_bits<ElemCD>::value,
    ElemCD, cutlass::layout::RowMajor, 128 / cutlass::sizeof_bits<ElemCD>::value,
    cutlass::epilogue::collective::EpilogueScheduleAuto
  >::CollectiveOp;

using CollectiveMainloop = typename cutlass::gemm::collective::CollectiveBuilder<
    cutlass::arch::Sm100, cutlass::arch::OpClassTensorOp,
    ElemA, cutlass::layout::RowMajor, 128 / cutlass::sizeof_bits<ElemA>::value,
    ElemB, cutlass::layout::ColumnMajor, 128 / cutlass::sizeof_bits<ElemB>::value,
    Acc,
    TileShape, ClusterShape,
    cutlass::gemm::collective::StageCountAutoCarveout<static_cast<int>(sizeof(typename CollectiveEpilogue::SharedStorage))>,
    cutlass::gemm::collective::KernelScheduleAuto
  >::CollectiveOp;

using GemmKernel = cutlass::gemm::kernel::GemmUniversal<
    cute::Shape<int,int,int,int>,
    CollectiveMainloop,
    CollectiveEpilogue
>;
using Gemm = cutlass::gemm::device::GemmUniversalAdapter<GemmKernel>;

// Force the device kernel symbol into the cubin without needing a host main.
auto* _anchor = &cutlass::device_kernel<GemmKernel>;


// ===== COMPILED SASS (sm_100a) =====

	.target	sm_100a

	.elftype	@"ET_EXEC"


//--------------------- .note.nv.tkinfo           --------------------------
	.section	.note.nv.tkinfo,"",@"SHT_NOTE"
	.sectionflags	@"SHF_NOTE_NV_TKINFO"
	.tkinfo
        /*0018*/ 	.word	0x00000002
        /*0030*/ 	.string	""
        /*0030*/ 	.string	"ptxas"
        /*0030*/ 	.string	"Cuda compilation tools, release 13.0, V13.0.88"
        /*0030*/ 	.string	"Build cuda_13.0.r13.0/compiler.36424714_0"
        /*0030*/ 	.string	"-arch sm_100a -m 64 "



//--------------------- .note.nv.cuinfo           --------------------------
	.section	.note.nv.cuinfo,"",@"SHT_NOTE"
	.sectionflags	@"SHF_NOTE_NV_CUINFO"
        /*0018*/ 	.short	0x0002
        /*001a*/ 	.short	0x0064
        /*001c*/ 	.short	0x0082
	.zero		2


//--------------------- .nv.info                  --------------------------
	.section	.nv.info,"",@"SHT_CUDA_INFO"
	.align	4


	//----- nvinfo : EIATTR_REGCOUNT
	.align		4
        /*0000*/ 	.byte	0x04, 0x2f
        /*0002*/ 	.short	(.L_20 - .L_19)
	.align		4
.L_19:
        /*0004*/ 	.word	index@(_ZN7cutlass13device_kernelINS_4gemm6kernel13GemmUniversalIN4cute5tupleIJiiiiEEENS1_10collective13CollectiveMmaINS1_35MainloopSm100TmaUmmaWarpSpecializedILi16ELi2ELi4ENS5_IJNS4_1CILi8EEENSA_ILi1EEESC_EEEEENS5_IJNSA_ILi128EEENSA_ILi256EEENSA_ILi64EEEEEEaNS5_IJlSC_lEEEaSJ_NS4_8TiledMMAINS4_8MMA_AtomIJNS4_21SM100_MMA_S8_2x1SM_SSIaaiLi128ELi256ELNS4_4UMMA5MajorE0ELSO_0ELNSN_8SaturateE0EEEEEENS4_6LayoutINS5_IJSC_SC_SC_EEENS5_IJNSA_ILi0EEESU_SU_EEEEENS5_IJNS4_10UnderscoreESX_SX_EEEEENS4_18SM100_TMA_2SM_LOADENS4_14ComposedLayoutINS4_7SwizzleILi2ELi4ELi3EEENS4_18smem_ptr_flag_bitsILi8EEENSS_INS5_IJSB_SH_EEENS5_IJSH_SC_EEEEEEEvNS4_8identityENS4_28SM100_TMA_2SM_LOAD_MULTICASTES19_vS1A_EENS_8epilogue10collective18CollectiveEpilogueINS1D_23Sm100TmaWarpSpecializedILi4ELi2ELi32ELb0ELb0EEEJNS5_IJSH_SG_SH_EEENS5_IJNSS_ISH_SC_EENSS_INS5_IJNSA_ILi32EEENSA_ILi2EEEEEENS5_IJSC_SF_EEEEEEEEaSJ_aSJ_NS1D_6fusion15FusionCallbacksIS1H_NS1Q_17LinearCombinationIaiaiLNS_15FloatRoundStyleE2EEES1I_S1P_JEEENS4_5SM1004TMEM4LOAD26SM100_TMEM_LOAD_32dp32b32xENS4_13SM90_TMA_LOADENS11_INS12_ILi1ELi4ELi3EEES15_NSS_INS5_IJSB_S1K_EEENS5_IJS1K_SC_EEEEEEENS4_39AutoVectorizingCopyWithAssumedAlignmentILi128EEENS4_14SM90_TMA_STOREES25_S27_S27_EEEvvEEEEvNT_6ParamsE)
        /*0008*/ 	.word	0x0000005b


	//----- nvinfo : EIATTR_FRAME_SIZE
	.align		4
.L_20:
        /*000c*/ 	.byte	0x04, 0x11
        /*000e*/ 	.short	(.L_22 - .L_21)
	.align		4
.L_21:
        /*0010*/ 	.word	index@($__internal_2_$__cuda_sm10x_tcgen05_guardrail_trap_unallocated_columns_being_dealloced)
        /*0014*/ 	.word	0x00000000


	//----- nvinfo : EIATTR_FRAME_SIZE
	.align		4
.L_22:
        /*0018*/ 	.byte	0x04, 0x11
        /*001a*/ 	.short	(.L_24 - .L_23)
	.align		4
.L_23:
        /*001c*/ 	.word	index@($__internal_1_$__cuda_sm10x_tcgen05_guardrail_trap_phase_invalid_during_alloc)
        /*0020*/ 	.word	0x00000000


	//----- nvinfo : EIATTR_FRAME_SIZE
	.align		4
.L_24:
        /*0024*/ 	.byte	0x04, 0x11
        /*0026*/ 	.short	(.L_26 - .L_25)
	.align		4
.L_25:
        /*0028*/ 	.word	index@($__internal_0_$__cuda_sm10x_tcgen05_guardrail_trap_col_being_dealloced_not_returned_by_alloc)
        /*002c*/ 	.word	0x00000000


	//----- nvinfo : EIATTR_FRAME_SIZE
	.align		4
.L_26:
        /*0030*/ 	.byte	0x04, 0x11
        /*0032*/ 	.short	(.L_28 - .L_27)
	.align		4
.L_27:
        /*0034*/ 	.word	index@(_ZN7cutlass13device_kernelINS_4gemm6kernel13GemmUniversalIN4cute5tupleIJiiiiEEENS1_10collective13CollectiveMmaINS1_35MainloopSm100TmaUmmaWarpSpecializedILi16ELi2ELi4ENS5_IJNS4_1CILi8EEENSA_ILi1EEESC_EEEEENS5_IJNSA_ILi128EEENSA_ILi256EEENSA_ILi64EEEEEEaNS5_IJlSC_lEEEaSJ_NS4_8TiledMMAINS4_8MMA_AtomIJNS4_21SM100_MMA_S8_2x1SM_SSIaaiLi128ELi256ELNS4_4UMMA5MajorE0ELSO_0ELNSN_8SaturateE0EEEEEENS4_6LayoutINS5_IJSC_SC_SC_EEENS5_IJNSA_ILi0EEESU_SU_EEEEENS5_IJNS4_10UnderscoreESX_SX_EEEEENS4_18SM100_TMA_2SM_LOADENS4_14ComposedLayoutINS4_7SwizzleILi2ELi4ELi3EEENS4_18smem_ptr_flag_bitsILi8EEENSS_INS5_IJSB_SH_EEENS5_IJSH_SC_EEEEEEEvNS4_8identityENS4_28SM100_TMA_2SM_LOAD_MULTICASTES19_vS1A_EENS_8epilogue10collective18CollectiveEpilogueINS1D_23Sm100TmaWarpSpecializedILi4ELi2ELi32ELb0ELb0EEEJNS5_IJSH_SG_SH_EEENS5_IJNSS_ISH_SC_EENSS_INS5_IJNSA_ILi32EEENSA_ILi2EEEEEENS5_IJSC_SF_EEEEEEEEaSJ_aSJ_NS1D_6fusion15FusionCallbacksIS1H_NS1Q_17LinearCombinationIaiaiLNS_15FloatRoundStyleE2EEES1I_S1P_JEEENS4_5SM1004TMEM4LOAD26SM100_TMEM_LOAD_32dp32b32xENS4_13SM90_TMA_LOADENS11_INS12_ILi1ELi4ELi3EEES15_NSS_INS5_IJSB_S1K_EEENS5_IJS1K_SC_EEEEEEENS4_39AutoVectorizingCopyWithAssumedAlignmentILi128EEENS4_14SM90_TMA_STOREES25_S27_S27_EEEvvEEEEvNT_6ParamsE)
        /*0038*/ 	.word	0x00000000


	//----- nvinfo : EIATTR_MIN_STACK_SIZE
	.align		4
.L_28:
        /*003c*/ 	.byte	0x04, 0x12
        /*003e*/ 	.short	(.L_30 - .L_29)
	.align		4
.L_29:
        /*0040*/ 	.word	index@(_ZN7cutlass13device_kernelINS_4gemm6kernel13GemmUniversalIN4cute5tupleIJiiiiEEENS1_10collective13CollectiveMmaINS1_35MainloopSm100TmaUmmaWarpSpecializedILi16ELi2ELi4ENS5_IJNS4_1CILi8EEENSA_ILi1EEESC_EEEEENS5_IJNSA_ILi128EEENSA_ILi256EEENSA_ILi64EEEEEEaNS5_IJlSC_lEEEaSJ_NS4_8TiledMMAINS4_8MMA_AtomIJNS4_21SM100_MMA_S8_2x1SM_SSIaaiLi128ELi256ELNS4_4UMMA5MajorE0ELSO_0ELNSN_8SaturateE0EEEEEENS4_6LayoutINS5_IJSC_SC_SC_EEENS5_IJNSA_ILi0EEESU_SU_EEEEENS5_IJNS4_10UnderscoreESX_SX_EEEEENS4_18SM100_TMA_2SM_LOADENS4_14ComposedLayoutINS4_7SwizzleILi2ELi4ELi3EEENS4_18smem_ptr_flag_bitsILi8EEENSS_INS5_IJSB_SH_EEENS5_IJSH_SC_EEEEEEEvNS4_8identityENS4_28SM100_TMA_2SM_LOAD_MULTICASTES19_vS1A_EENS_8epilogue10collective18CollectiveEpilogueINS1D_23Sm100TmaWarpSpecializedILi4ELi2ELi32ELb0ELb0EEEJNS5_IJSH_SG_SH_EEENS5_IJNSS_ISH_SC_EENSS_INS5_IJNSA_ILi32EEENSA_ILi2EEEEEENS5_IJSC_SF_EEEEEEEEaSJ_aSJ_NS1D_6fusion15FusionCallbacksIS1H_NS1Q_17LinearCombinationIaiaiLNS_15FloatRoundStyleE2EEES1I_S1P_JEEENS4_5SM1004TMEM4LOAD26SM100_TMEM_LOAD_32dp32b32xENS4_13SM90_TMA_LOADENS11_INS12_ILi1ELi4ELi3EEES15_NSS_INS5_IJSB_S1K_EEENS5_IJS1K_SC_EEEEEEENS4_39AutoVectorizingCopyWithAssumedAlignmentILi128EEENS4_14SM90_TMA_STOREES25_S27_S27_EEEvvEEEEvNT_6ParamsE)
        /*0044*/ 	.word	0x00000000
.L_30:


//--------------------- .nv.compat                --------------------------
	.section	.nv.compat,"",@"SHT_CUDA_COMPAT_INFO"
	.align	4
        /*0000*/ 	.byte	0x02, 0x09, 0x01, 0x00, 0x02, 0x02, 0x03, 0x00, 0x02, 0x05, 0x06, 0x00, 0x03, 0x07, 0x01, 0x01
        /*0010*/ 	.byte	0x02, 0x03, 0x01, 0x00, 0x02, 0x06, 0x01, 0x00, 0x04, 0x0b, 0x08, 0x00, 0x01, 0x00, 0x00, 0x00
        /*0020*/ 	.byte	0x00, 0x00, 0x00, 0x00


//--------------------- .nv.info._ZN7cutlass13device_kernelINS_4gemm6kernel13GemmUniversalIN4cute5tupleIJiiiiEEENS1_10collective13CollectiveMmaINS1_35MainloopSm100TmaUmmaWarpSpecializedILi16ELi2ELi4ENS5_IJNS4_1CILi8EEENSA_ILi1EEESC_EEEEENS5_IJNSA_ILi128EEENSA_ILi256EEENSA_ILi64EEEEEEaNS5_IJlSC_lEEEaSJ_NS4_8TiledMMAINS4_8MMA_AtomIJNS4_21SM100_MMA_S8_2x1SM_SSIaaiLi128ELi256ELNS4_4UMMA5MajorE0ELSO_0ELNSN_8SaturateE0EEEEEENS4_6LayoutINS5_IJSC_SC_SC_EEENS5_IJNSA_ILi0EEESU_SU_EEEEENS5_IJNS4_10UnderscoreESX_SX_EEEEENS4_18SM100_TMA_2SM_LOADENS4_14ComposedLayoutINS4_7SwizzleILi2ELi4ELi3EEENS4_18smem_ptr_flag_bitsILi8EEENSS_INS5_IJSB_SH_EEENS5_IJSH_SC_EEEEEEEvNS4_8identityENS4_28SM100_TMA_2SM_LOAD_MULTICASTES19_vS1A_EENS_8epilogue10collective18CollectiveEpilogueINS1D_23Sm100TmaWarpSpecializedILi4ELi2ELi32ELb0ELb0EEEJNS5_IJSH_SG_SH_EEENS5_IJNSS_ISH_SC_EENSS_INS5_IJNSA_ILi32EEENSA_ILi2EEEEEENS5_IJSC_SF_EEEEEEEEaSJ_aSJ_NS1D_6fusion15FusionCallbacksIS1H_NS1Q_17LinearCombinationIaiaiLNS_15FloatRoundStyleE2EEES1I_S1P_JEEENS4_5SM1004TMEM4LOAD26SM100_TMEM_LOAD_32dp32b32xENS4_13SM90_TMA_LOADENS11_INS12_ILi1ELi4ELi3EEES15_NSS_INS5_IJSB_S1K_EEENS5_IJS1K_SC_EEEEEEENS4_39AutoVectorizingCopyWithAssumedAlignmentILi128EEENS4_14SM90_TMA_STOREES25_S27_S27_EEEvvEEEEvNT_6ParamsE --------------------------
	.section	.nv.info._ZN7cutlass13device_kernelINS_4gemm6kernel13GemmUniversalIN4cute5tupleIJiiiiEEENS1_10collective13CollectiveMmaINS1_35MainloopSm100TmaUmmaWarpSpecializedILi16ELi2ELi4ENS5_IJNS4_1CILi8EEENSA_ILi1EEESC_EEEEENS5_IJNSA_ILi128EEENSA_ILi256EEENSA_ILi64EEEEEEaNS5_IJlSC_lEEEaSJ_NS4_8TiledMMAINS4_8MMA_AtomIJNS4_21SM100_MMA_S8_2x1SM_SSIaaiLi128ELi256ELNS4_4UMMA5MajorE0ELSO_0ELNSN_8SaturateE0EEEEEENS4_6LayoutINS5_IJSC_SC_SC_EEENS5_IJNSA_ILi0EEESU_SU_EEEEENS5_IJNS4_10UnderscoreESX_SX_EEEEENS4_18SM100_TMA_2SM_LOADENS4_14ComposedLayoutINS4_7SwizzleILi2ELi4ELi3EEENS4_18smem_ptr_flag_bitsILi8EEENSS_INS5_IJSB_SH_EEENS5_IJSH_SC_EEEEEEEvNS4_8identityENS4_28SM100_TMA_2SM_LOAD_MULTICASTES19_vS1A_EENS_8epilogue10collective18CollectiveEpilogueINS1D_23Sm100TmaWarpSpecializedILi4ELi2ELi32ELb0ELb0EEEJNS5_IJSH_SG_SH_EEENS5_IJNSS_ISH_SC_EENSS_INS5_IJNSA_ILi32EEENSA_ILi2EEEEEENS5_IJSC_SF_EEEEEEEEaSJ_aSJ_NS1D_6fusion15FusionCallbacksIS1H_NS1Q_17LinearCombinationIaiaiLNS_15FloatRoundStyleE2EEES1I_S1P_JEEENS4_5SM1004TMEM4LOAD26SM100_TMEM_LOAD_32dp32b32xENS4_13SM90_TMA_LOADENS11_INS12_ILi1ELi4ELi3EEES15_NSS_INS5_IJSB_S1K_EEENS5_IJS1K_SC_EEEEEEENS4_39AutoVectorizingCopyWithAssumedAlignmentILi128EEENS4_14SM90_TMA_STOREES25_S27_S27_EEEvvEEEEvNT_6ParamsE,"",@"SHT_CUDA_INFO"
	.sectionflags	@""
	.align	4


	//----- nvinfo : EIATTR_CUDA_API_VERSION
	.align		4
        /*0000*/ 	.byte	0x04, 0x37
        /*0002*/ 	.short	(.L_32 - .L_31)
.L_31:
        /*0004*/ 	.word	0x00000082


	//----- nvinfo : EIATTR_KPARAM_INFO
	.align		4
.L_32:
        /*0008*/ 	.byte	0x04, 0x17
        /*000a*/ 	.short	(.L_34 - .L_33)
.L_33:
        /*000c*/ 	.word	0x00000000
        /*0010*/ 	.short	0x0000
        /*0012*/ 	.short	0x0000
        /*0014*/ 	.byte	0x00, 0xf0, 0x01, 0x20


	//----- nvinfo : EIATTR_AT_ENTRY_FRAGMENTS
	.align		4
.L_34:
        /*0018*/ 	.byte	0x04, 0x4f
        /*001a*/ 	.short	(.L_36 - .L_35)


	//   ....[0]....
.L_35:
        /*001c*/ 	.word	0x00000007


	//----- nvinfo : EIATTR_RESERVED_SMEM_USED
	.align		4
.L_36:
        /*0020*/ 	.byte	0x01, 0x41
	.zero		2


	//----- nvinfo : EIATTR_SPARSE_MMA_MASK
	.align		4
        /*0024*/ 	.byte	0x03, 0x50
        /*0026*/ 	.short	0x0000


	//----- nvinfo : EIATTR_TCGEN05_2CTA_USED
	.align		4
        /*0028*/ 	.byte	0x01, 0x52
	.zero		2


	//----- nvinfo : EIATTR_MAXREG_COUNT
	.align		4
        /*002c*/ 	.byte	0x03, 0x1b
        /*002e*/ 	.short	0x00ff


	//----- nvinfo : EIATTR_NUM_BARRIERS
	.align		4
        /*0030*/ 	.byte	0x02, 0x4c
        /*0032*/ 	.byte	0x07
	.zero		1


	//----- nvinfo : EIATTR_EXTERNS
	.align		4
        /*0034*/ 	.byte	0x04, 0x0f
        /*0036*/ 	.short	(.L_38 - .L_37)


	//   ....[0]....
	.align		4
.L_37:
        /*0038*/ 	.word	index@(__assertfail)


	//----- nvinfo : EIATTR_MERCURY_ISA_VERSION
	.align		4
.L_38:
        /*003c*/ 	.byte	0x03, 0x5f
        /*003e*/ 	.short	0x0101


	//----- nvinfo : EIATTR_INT_WARP_WIDE_INSTR_OFFSETS
	.align		4
        /*0040*/ 	.byte	0x04, 0x31
        /*0042*/ 	.short	(.L_40 - .L_39)


	//   ....[0]....
.L_39:
        /*0044*/ 	.word	0x00000f20


	//   ....[1]....
        /*0048*/ 	.word	0x00000fc0


	//   ....[2]....
        /*004c*/ 	.word	0x00004ae0


	//   ....[3]....
        /*0050*/ 	.word	0x00004b10


	//   ....[4]....
        /*0054*/ 	.word	0x00004b30


	//   ....[5]....
        /*0058*/ 	.word	0x000056f0


	//   ....[6]....
        /*005c*/ 	.word	0x00005790


	//   ....[7]....
        /*0060*/ 	.word	0x00005840


	//   ....[8]....
        /*0064*/ 	.word	0x000058c0


	//   ....[9]....
        /*0068*/ 	.word	0x00005970


	//   ....[10]....
        /*006c*/ 	.word	0x00005a20


	//   ....[11]....
        /*0070*/ 	.word	0x00005aa0


	//   ....[12]....
        /*0074*/ 	.word	0x00005b60


	//   ....[13]....
        /*0078*/ 	.word	0x00005c20


	//   ....[14]....
        /*007c*/ 	.word	0x00005cd0


	//   ....[15]....
        /*0080*/ 	.word	0x00005dc0


	//   ....[16]....
        /*0084*/ 	.word	0x00005ea0


	//----- nvinfo : EIATTR_COOP_GROUP_MASK_REGIDS
	.align		4
.L_40:
        /*0088*/ 	.byte	0x04, 0x29
        /*008a*/ 	.short	(.L_42 - .L_41)


	//   ....[0]....
.L_41:
        /*008c*/ 	.word	0xffffffff


	//   ....[1]....
        /*0090*/ 	.word	0xffffffff


	//   ....[2]....
        /*0094*/ 	.word	0xffffffff


	//   ....[3]....
        /*0098*/ 	.word	0xffffffff


	//   ....[4]....
        /*009c*/ 	.word	0xffffffff


	//   ....[5]....
        /*00a0*/ 	.word	0xffffffff


	//   ....[6]....
        /*00a4*/ 	.word	0xffffffff


	//   ....[7]....
        /*00a8*/ 	.word	0xffffffff


	//   ....[8]....
        /*00ac*/ 	.word	0xffffffff


	//   ....[9]....
        /*00b0*/ 	.word	0xffffffff


	//   ....[10]....
        /*00b4*/ 	.word	0xffffffff


	//   ....[11]....
        /*00b8*/ 	.word	0xffffffff


	//   ....[12]....
        /*00bc*/ 	.word	0xffffffff


	//   ....[13]....
        /*00c0*/ 	.word	0xffffffff


	//----- nvinfo : EIATTR_COOP_GROUP_INSTR_OFFSETS
	.align		4
.L_42:
        /*00c4*/ 	.byte	0x04, 0x28
        /*00c6*/ 	.short	(.L_44 - .L_43)


	//   ....[0]....
.L_43:
        /*00c8*/ 	.word	0x000000b0


	//   ....[1]....
        /*00cc*/ 	.word	0x00000520


	//   ....[2]....
        /*00d0*/ 	.word	0x00000890


	//   ....[3]....
        /*00d4*/ 	.word	0x00000a20


	//   ....[4]....
        /*00d8*/ 	.word	0x00000b10


	//   ....[5]....
        /*00dc*/ 	.word	0x00000c70


	//   ....[6]....
        /*00e0*/ 	.word	0x00000e00


	//   ....[7]....
        /*00e4*/ 	.word	0x00001040


	//   ....[8]....
        /*00e8*/ 	.word	0x00002430


	//   ....[9]....
        /*00ec*/ 	.word	0x000039a0


	//   ....[10]....
        /*00f0*/ 	.word	0x00003e70


	//   ....[11]....
        /*00f4*/ 	.word	0x00003ea0


	//   ....[12]....
        /*00f8*/ 	.word	0x000049e0


	//   ....[13]....
        /*00fc*/ 	.word	0x00004bf0


	//----- nvinfo : EIATTR_VRC_CTA_INIT_COUNT
	.align		4
.L_44:
        /*0100*/ 	.byte	0x02, 0x4a
        /*0102*/ 	.byte	0x80
	.zero		1


	//----- nvinfo : EIATTR_SYSCALL_OFFSETS
	.align		4
        /*0104*/ 	.byte	0x04, 0x46
        /*0106*/ 	.short	(.L_46 - .L_45)


	//   ....[0]....
.L_45:
        /*0108*/ 	.word	0x000069e0


	//   ....[1]....
        /*010c*/ 	.word	0x00006b20


	//   ....[2]....
        /*0110*/ 	.word	0x00007330


	//   ....[3]....
        /*0114*/ 	.word	0x00008130


	//   ....[4]....
        /*0118*/ 	.word	0x00008ed0


	//   ....[5]....
        /*011c*/ 	.word	0x00009c80


	//----- nvinfo : EIATTR_MBARRIER_INSTR_OFFSETS
	.align		4
.L_46:
        /*0120*/ 	.byte	0x04, 0x39
        /*0122*/ 	.short	(.L_48 - .L_47)


	//   ....[0]....
.L_47:
        /*0124*/ 	.word	0x00000670
        /*0128*/ 	.word	0x000000ff
        /*012c*/ 	.word	0x00000000
        /*0130*/ 	.short	0x0100
        /*0132*/ 	.byte	0x04
	.zero		1


	//   ....[1]....
        /*0134*/ 	.word	0x00000680
        /*0138*/ 	.word	0x000000ff
        /*013c*/ 	.word	0x00000080
        /*0140*/ 	.short	0x0100
        /*0142*/ 	.byte	0x04
	.zero		1


	//   ....[2]....
        /*0144*/ 	.word	0x00000690
        /*0148*/ 	.word	0x000000ff
        /*014c*/ 	.word	0x00000008
        /*0150*/ 	.short	0x0100
        /*0152*/ 	.byte	0x04
	.zero		1


	//   ....[3]....
        /*0154*/ 	.word	0x000006a0
        /*0158*/ 	.word	0x000000ff
        /*015c*/ 	.word	0x00000088
        /*0160*/ 	.short	0x0100
        /*0162*/ 	.byte	0x04
	.zero		1


	//   ....[4]....
        /*0164*/ 	.word	0x000006b0
        /*0168*/ 	.word	0x000000ff
        /*016c*/ 	.word	0x00000010
        /*0170*/ 	.short	0x0100
        /*0172*/ 	.byte	0x04
	.zero		1


	//   ....[5]....
        /*0174*/ 	.word	0x000006c0
        /*0178*/ 	.word	0x000000ff
        /*017c*/ 	.word	0x00000090
        /*0180*/ 	.short	0x0100
        /*0182*/ 	.byte	0x04
	.zero		1


	//   ....[6]....
        /*0184*/ 	.word	0x000006d0
        /*0188*/ 	.word	0x000000ff
        /*018c*/ 	.word	0x00000018
        /*0190*/ 	.short	0x0100
        /*0192*/ 	.byte	0x04
	.zero		1


	//   ....[7]....
        /*0194*/ 	.word	0x000006e0
        /*0198*/ 	.word	0x000000ff
        /*019c*/ 	.word	0x00000098
        /*01a0*/ 	.short	0x0100
        /*01a2*/ 	.byte	0x04
	.zero		1


	//   ....[8]....
        /*01a4*/ 	.word	0x000006f0
        /*01a8*/ 	.word	0x000000ff
        /*01ac*/ 	.word	0x00000020
        /*01b0*/ 	.short	0x0100
        /*01b2*/ 	.byte	0x04
	.zero		1


	//   ....[9]....
        /*01b4*/ 	.word	0x00000700
        /*01b8*/ 	.word	0x000000ff
        /*01bc*/ 	.word	0x000000a0
        /*01c0*/ 	.short	0x0100
        /*01c2*/ 	.byte	0x04
	.zero		1


	//   ....[10]....
        /*01c4*/ 	.word	0x00000710
        /*01c8*/ 	.word	0x000000ff
        /*01cc*/ 	.word	0x00000028
        /*01d0*/ 	.short	0x0100
        /*01d2*/ 	.byte	0x04
	.zero		1


	//   ....[11]....
        /*01d4*/ 	.word	0x00000720
        /*01d8*/ 	.word	0x000000ff
        /*01dc*/ 	.word	0x000000a8
        /*01e0*/ 	.short	0x0100
        /*01e2*/ 	.byte	0x04
	.zero		1


	//   ....[12]....
        /*01e4*/ 	.word	0x00000730
        /*01e8*/ 	.word	0x000000ff
        /*01ec*/ 	.word	0x00000030
        /*01f0*/ 	.short	0x0100
        /*01f2*/ 	.byte	0x04
	.zero		1


	//   ....[13]....
        /*01f4*/ 	.word	0x00000740
        /*01f8*/ 	.word	0x000000ff
        /*01fc*/ 	.word	0x000000b0
        /*0200*/ 	.short	0x0100
        /*0202*/ 	.byte	0x04
	.zero		1


	//   ....[14]....
        /*0204*/ 	.word	0x00000750
        /*0208*/ 	.word	0x000000ff
        /*020c*/ 	.word	0x00000038
        /*0210*/ 	.short	0x0100
        /*0212*/ 	.byte	0x04
	.zero		1


	//   ....[15]....
        /*0214*/ 	.word	0x00000760
        /*0218*/ 	.word	0x000000ff
        /*021c*/ 	.word	0x000000b8
        /*0220*/ 	.short	0x0100
        /*0222*/ 	.byte	0x04
	.zero		1


	//   ....[16]....
        /*0224*/ 	.word	0x00000770
        /*0228*/ 	.word	0x000000ff
        /*022c*/ 	.word	0x00000040
        /*0230*/ 	.short	0x0100
        /*0232*/ 	.byte	0x04
	.zero		1


	//   ....[17]....
        /*0234*/ 	.word	0x00000780
        /*0238*/ 	.word	0x000000ff
        /*023c*/ 	.word	0x000000c0
        /*0240*/ 	.short	0x0100
        /*0242*/ 	.byte	0x04
	.zero		1


	//   ....[18]....
        /*0244*/ 	.word	0x00000790
        /*0248*/ 	.word	0x000000ff
        /*024c*/ 	.word	0x00000048
        /*0250*/ 	.short	0x0100
        /*0252*/ 	.byte	0x04
	.zero		1


	//   ....[19]....
        /*0254*/ 	.word	0x000007a0
        /*0258*/ 	.word	0x000000ff
        /*025c*/ 	.word	0x000000c8
        /*0260*/ 	.short	0x0100
        /*0262*/ 	.byte	0x04
	.zero		1


	//   ....[20]....
        /*0264*/ 	.word	0x000007b0
        /*0268*/ 	.word	0x000000ff
        /*026c*/ 	.word	0x00000050
        /*0270*/ 	.short	0x0100
        /*0272*/ 	.byte	0x04
	.zero		1


	//   ....[21]....
        /*0274*/ 	.word	0x000007c0
        /*0278*/ 	.word	0x000000ff
        /*027c*/ 	.word	0x000000d0
        /*0280*/ 	.short	0x0100
        /*0282*/ 	.byte	0x04
	.zero		1


	//   ....[22]....
        /*0284*/ 	.word	0x000007d0
        /*0288*/ 	.word	0x000000ff
        /*028c*/ 	.word	0x00000058
        /*0290*/ 	.short	0x0100
        /*0292*/ 	.byte	0x04
	.zero		1


	//   ....[23]....
        /*0294*/ 	.word	0x000007e0
        /*0298*/ 	.word	0x000000ff
        /*029c*/ 	.word	0x000000d8
        /*02a0*/ 	.short	0x0100
        /*02a2*/ 	.byte	0x04
	.zero		1


	//   ....[24]....
        /*02a4*/ 	.word	0x000007f0
        /*02a8*/ 	.word	0x000000ff
        /*02ac*/ 	.word	0x00000060
        /*02b0*/ 	.short	0x0100
        /*02b2*/ 	.byte	0x04
	.zero		1


	//   ....[25]....
        /*02b4*/ 	.word	0x00000800
        /*02b8*/ 	.word	0x000000ff
        /*02bc*/ 	.word	0x000000e0
        /*02c0*/ 	.short	0x0100
        /*02c2*/ 	.byte	0x04
	.zero		1


	//   ....[26]....
        /*02c4*/ 	.word	0x00000810
        /*02c8*/ 	.word	0x000000ff
        /*02cc*/ 	.word	0x00000068
        /*02d0*/ 	.short	0x0100
        /*02d2*/ 	.byte	0x04
	.zero		1


	//   ....[27]....
        /*02d4*/ 	.word	0x00000820
        /*02d8*/ 	.word	0x000000ff
        /*02dc*/ 	.word	0x000000e8
        /*02e0*/ 	.short	0x0100
        /*02e2*/ 	.byte	0x04
	.zero		1


	//   ....[28]....
        /*02e4*/ 	.word	0x00000830
        /*02e8*/ 	.word	0x000000ff
        /*02ec*/ 	.word	0x00000070
        /*02f0*/ 	.short	0x0100
        /*02f2*/ 	.byte	0x04
	.zero		1


	//   ....[29]....
        /*02f4*/ 	.word	0x00000840
        /*02f8*/ 	.word	0x000000ff
        /*02fc*/ 	.word	0x000000f0
        /*0300*/ 	.short	0x0100
        /*0302*/ 	.byte	0x04
	.zero		1


	//   ....[30]....
        /*0304*/ 	.word	0x00000850
        /*0308*/ 	.word	0x000000ff
        /*030c*/ 	.word	0x00000078
        /*0310*/ 	.short	0x0100
        /*0312*/ 	.byte	0x04
	.zero		1


	//   ....[31]....
        /*0314*/ 	.word	0x00000860
        /*0318*/ 	.word	0x000000ff
        /*031c*/ 	.word	0x000000f8
        /*0320*/ 	.short	0x0100
        /*0322*/ 	.byte	0x04
	.zero		1


	//   ....[32]....
        /*0324*/ 	.word	0x00000990
        /*0328*/ 	.word	0x000000ff
        /*032c*/ 	.word	0x00000100
        /*0330*/ 	.short	0x0100
        /*0332*/ 	.byte	0x04
	.zero		1


	//   ....[33]....
        /*0334*/ 	.word	0x000009a0
        /*0338*/ 	.word	0x000000ff
        /*033c*/ 	.word	0x00000120
        /*0340*/ 	.short	0x0100
        /*0342*/ 	.byte	0x04
	.zero		1


	//   ....[34]....
        /*0344*/ 	.word	0x000009b0
        /*0348*/ 	.word	0x000000ff
        /*034c*/ 	.word	0x00000108
        /*0350*/ 	.short	0x0100
        /*0352*/ 	.byte	0x04
	.zero		1


	//   ....[35]....
        /*0354*/ 	.word	0x000009c0
        /*0358*/ 	.word	0x000000ff
        /*035c*/ 	.word	0x00000128
        /*0360*/ 	.short	0x0100
        /*0362*/ 	.byte	0x04
	.zero		1


	//   ....[36]....
        /*0364*/ 	.word	0x000009d0
        /*0368*/ 	.word	0x000000ff
        /*036c*/ 	.word	0x00000110
        /*0370*/ 	.short	0x0100
        /*0372*/ 	.byte	0x04
	.zero		1


	//   ....[37]....
        /*0374*/ 	.word	0x000009e0
        /*0378*/ 	.word	0x000000ff
        /*037c*/ 	.word	0x00000130
        /*0380*/ 	.short	0x0100
        /*0382*/ 	.byte	0x04
	.zero		1


	//   ....[38]....
        /*0384*/ 	.word	0x000009f0
        /*0388*/ 	.word	0x000000ff
        /*038c*/ 	.word	0x00000118
        /*0390*/ 	.short	0x0100
        /*0392*/ 	.byte	0x04
	.zero		1


	//   ....[39]....
        /*0394*/ 	.word	0x00000a00
        /*0398*/ 	.word	0x000000ff
        /*039c*/ 	.word	0x00000138
        /*03a0*/ 	.short	0x0100
        /*03a2*/ 	.byte	0x04
	.zero		1


	//   ....[40]....
        /*03a4*/ 	.word	0x00000ae0
        /*03a8*/ 	.word	0x000000ff
        /*03ac*/ 	.word	0x00000140
        /*03b0*/ 	.short	0x0100
        /*03b2*/ 	.byte	0x06
	.zero		1


	//   ....[41]....
        /*03b4*/ 	.word	0x00000af0
        /*03b8*/ 	.word	0x000000ff
        /*03bc*/ 	.word	0x00000148
        /*03c0*/ 	.short	0x0100
        /*03c2*/ 	.byte	0x06
	.zero		1


	//   ....[42]....
        /*03c4*/ 	.word	0x00000c20
        /*03c8*/ 	.word	0x000000ff
        /*03cc*/ 	.word	0x00000150
        /*03d0*/ 	.short	0x0100
        /*03d2*/ 	.byte	0x06
	.zero		1


	//   ....[43]....
        /*03d4*/ 	.word	0x00000c30
        /*03d8*/ 	.word	0x000000ff
        /*03dc*/ 	.word	0x00000160
        /*03e0*/ 	.short	0x0100
        /*03e2*/ 	.byte	0x06
	.zero		1


	//   ....[44]....
        /*03e4*/ 	.word	0x00000c40
        /*03e8*/ 	.word	0x000000ff
        /*03ec*/ 	.word	0x00000158
        /*03f0*/ 	.short	0x0100
        /*03f2*/ 	.byte	0x06
	.zero		1


	//   ....[45]....
        /*03f4*/ 	.word	0x00000c50
        /*03f8*/ 	.word	0x000000ff
        /*03fc*/ 	.word	0x00000168
        /*0400*/ 	.short	0x0100
        /*0402*/ 	.byte	0x06
	.zero		1


	//   ....[46]....
        /*0404*/ 	.word	0x00000d70
        /*0408*/ 	.word	0x000000ff
        /*040c*/ 	.word	0x00000170
        /*0410*/ 	.short	0x0100
        /*0412*/ 	.byte	0x04
	.zero		1


	//   ....[47]....
        /*0414*/ 	.word	0x00000d80
        /*0418*/ 	.word	0x000000ff
        /*041c*/ 	.word	0x00000190
        /*0420*/ 	.short	0x0100
        /*0422*/ 	.byte	0x04
	.zero		1


	//   ....[48]....
        /*0424*/ 	.word	0x00000d90
        /*0428*/ 	.word	0x000000ff
        /*042c*/ 	.word	0x00000178
        /*0430*/ 	.short	0x0100
        /*0432*/ 	.byte	0x04
	.zero		1


	//   ....[49]....
        /*0434*/ 	.word	0x00000da0
        /*0438*/ 	.word	0x000000ff
        /*043c*/ 	.word	0x00000198
        /*0440*/ 	.short	0x0100
        /*0442*/ 	.byte	0x04
	.zero		1


	//   ....[50]....
        /*0444*/ 	.word	0x00000db0
        /*0448*/ 	.word	0x000000ff
        /*044c*/ 	.word	0x00000180
        /*0450*/ 	.short	0x0100
        /*0452*/ 	.byte	0x04
	.zero		1


	//   ....[51]....
        /*0454*/ 	.word	0x00000dc0
        /*0458*/ 	.word	0x000000ff
        /*045c*/ 	.word	0x000001a0
        /*0460*/ 	.short	0x0100
        /*0462*/ 	.byte	0x04
	.zero		1


	//   ....[52]....
        /*0464*/ 	.word	0x00000dd0
        /*0468*/ 	.word	0x000000ff
        /*046c*/ 	.word	0x00000188
        /*0470*/ 	.short	0x0100
        /*0472*/ 	.byte	0x04
	.zero		1


	//   ....[53]....
        /*0474*/ 	.word	0x00000de0
        /*0478*/ 	.word	0x000000ff
        /*047c*/ 	.word	0x000001a8
        /*0480*/ 	.short	0x0100
        /*0482*/ 	.byte	0x04
	.zero		1


	//   ....[54]....
        /*0484*/ 	.word	0x00000ed0
        /*0488*/ 	.word	0x000000ff
        /*048c*/ 	.word	0x000001b0
        /*0490*/ 	.short	0x0100
        /*0492*/ 	.byte	0x04
	.zero		1


	//   ....[55]....
        /*0494*/ 	.word	0x00000ee0
        /*0498*/ 	.word	0x000000ff
        /*049c*/ 	.word	0x000001c0
        /*04a0*/ 	.short	0x0100
        /*04a2*/ 	.byte	0x04
	.zero		1


	//   ....[56]....
        /*04a4*/ 	.word	0x00000ef0
        /*04a8*/ 	.word	0x000000ff
        /*04ac*/ 	.word	0x000001b8
        /*04b0*/ 	.short	0x0100
        /*04b2*/ 	.byte	0x04
	.zero		1


	//   ....[57]....
        /*04b4*/ 	.word	0x00000f00
        /*04b8*/ 	.word	0x000000ff
        /*04bc*/ 	.word	0x000001c8
        /*04c0*/ 	.short	0x0100
        /*04c2*/ 	.byte	0x04
	.zero		1


	//   ....[58]....
        /*04c4*/ 	.word	0x00001000
        /*04c8*/ 	.word	0x000000ff
        /*04cc*/ 	.word	0x000001d0
        /*04d0*/ 	.short	0x0100
        /*04d2*/ 	.byte	0x06
	.zero		1


	//   ....[59]....
        /*04d4*/ 	.word	0x00001c50
        /*04d8*/ 	.word	0x00000000
        /*04dc*/ 	.word	0x000001c0
        /*04e0*/ 	.short	0x010a
        /*04e2*/ 	.byte	0xff
	.zero		1


	//   ....[60]....
        /*04e4*/ 	.word	0x00001c80
        /*04e8*/ 	.word	0x00000000
        /*04ec*/ 	.word	0x000001b0
        /*04f0*/ 	.short	0x0101
        /*04f2*/ 	.byte	0xff
	.zero		1


	//   ....[61]....
        /*04f4*/ 	.word	0x00001d40
        /*04f8*/ 	.word	0x000000ff
        /*04fc*/ 	.word	0x00000080
        /*0500*/ 	.short	0x010a
        /*0502*/ 	.byte	0x04
	.zero		1


	//   ....[62]....
        /*0504*/ 	.word	0x00001e10
        /*0508*/ 	.word	0x000000ff
        /*050c*/ 	.word	0x00000080
        /*0510*/ 	.short	0x010a
        /*0512*/ 	.byte	0x21
	.zero		1


	//   ....[63]....
        /*0514*/ 	.word	0x00001fd0
        /*0518*/ 	.word	0x000000ff
        /*051c*/ 	.word	0x00000080
        /*0520*/ 	.short	0x010a
        /*0522*/ 	.byte	0x07
	.zero		1


	//   ....[64]....
        /*0524*/ 	.word	0x000020d0
        /*0528*/ 	.word	0x000000ff
        /*052c*/ 	.word	0x00000148
        /*0530*/ 	.short	0x0101
        /*0532*/ 	.byte	0x06
	.zero		1


	//   ....[65]....
        /*0534*/ 	.word	0x000020f0
        /*0538*/ 	.word	0x000000ff
        /*053c*/ 	.word	0x00000080
        /*0540*/ 	.short	0x010a
        /*0542*/ 	.byte	0x04
	.zero		1


	//   ....[66]....
        /*0544*/ 	.word	0x00002170
        /*0548*/ 	.word	0x000000ff
        /*054c*/ 	.word	0x00000080
        /*0550*/ 	.short	0x010a
        /*0552*/ 	.byte	0x11
	.zero		1


	//   ....[67]....
        /*0554*/ 	.word	0x00002300
        /*0558*/ 	.word	0x000000ff
        /*055c*/ 	.word	0x00000080
        /*0560*/ 	.short	0x010a
        /*0562*/ 	.byte	0x08
	.zero		1


	//   ....[68]....
        /*0564*/ 	.word	0x00002460
        /*0568*/ 	.word	0x00000003
        /*056c*/ 	.word	0x00000150
        /*0570*/ 	.short	0x010a
        /*0572*/ 	.byte	0xff
	.zero		1


	//   ....[69]....
        /*0574*/ 	.word	0x000025b0
        /*0578*/ 	.word	0x00000000
        /*057c*/ 	.word	0x00000000
        /*0580*/ 	.short	0x0101
        /*0582*/ 	.byte	0xff
	.zero		1


	//   ....[70]....
        /*0584*/ 	.word	0x00002b60
        /*0588*/ 	.word	0x000000ff
        /*058c*/ 	.word	0x00000000
        /*0590*/ 	.short	0x010a
        /*0592*/ 	.byte	0x04
	.zero		1


	//   ....[71]....
        /*0594*/ 	.word	0x00002bf0
        /*0598*/ 	.word	0x000000ff
        /*059c*/ 	.word	0x00000000
        /*05a0*/ 	.short	0x010a
        /*05a2*/ 	.byte	0x05
	.zero		1


	//   ....[72]....
        /*05a4*/ 	.word	0x00002c80
        /*05a8*/ 	.word	0x000000ff
        /*05ac*/ 	.word	0x00000000
        /*05b0*/ 	.short	0x010a
        /*05b2*/ 	.byte	0x05
	.zero		1


	//   ....[73]....
        /*05b4*/ 	.word	0x00002d10
        /*05b8*/ 	.word	0x000000ff
        /*05bc*/ 	.word	0x00000000
        /*05c0*/ 	.short	0x010a
        /*05c2*/ 	.byte	0x05
	.zero		1


	//   ....[74]....
        /*05c4*/ 	.word	0x00002da0
        /*05c8*/ 	.word	0x000000ff
        /*05cc*/ 	.word	0x00000000
        /*05d0*/ 	.short	0x010a
        /*05d2*/ 	.byte	0x05
	.zero		1


	//   ....[75]....
        /*05d4*/ 	.word	0x00002e30
        /*05d8*/ 	.word	0x000000ff
        /*05dc*/ 	.word	0x00000000
        /*05e0*/ 	.short	0x010a
        /*05e2*/ 	.byte	0x05
	.zero		1


	//   ....[76]....
        /*05e4*/ 	.word	0x00002ec0
        /*05e8*/ 	.word	0x000000ff
        /*05ec*/ 	.word	0x00000000
        /*05f0*/ 	.short	0x010a
        /*05f2*/ 	.byte	0x05
	.zero		1


	//   ....[77]....
        /*05f4*/ 	.word	0x00002f50
        /*05f8*/ 	.word	0x000000ff
        /*05fc*/ 	.word	0x00000000
        /*0600*/ 	.short	0x010a
        /*0602*/ 	.byte	0x05
	.zero		1


	//   ....[78]....
        /*0604*/ 	.word	0x00002fe0
        /*0608*/ 	.word	0x000000ff
        /*060c*/ 	.word	0x00000000
        /*0610*/ 	.short	0x010a
        /*0612*/ 	.byte	0x05
	.zero		1


	//   ....[79]....
        /*0614*/ 	.word	0x00003070
        /*0618*/ 	.word	0x000000ff
        /*061c*/ 	.word	0x00000000
        /*0620*/ 	.short	0x010a
        /*0622*/ 	.byte	0x05
	.zero		1


	//   ....[80]....
        /*0624*/ 	.word	0x00003100
        /*0628*/ 	.word	0x000000ff
        /*062c*/ 	.word	0x00000000
        /*0630*/ 	.short	0x010a
        /*0632*/ 	.byte	0x05
	.zero		1


	//   ....[81]....
        /*0634*/ 	.word	0x00003190
        /*0638*/ 	.word	0x000000ff
        /*063c*/ 	.word	0x00000000
        /*0640*/ 	.short	0x010a
        /*0642*/ 	.byte	0x05
	.zero		1


	//   ....[82]....
        /*0644*/ 	.word	0x00003220
        /*0648*/ 	.word	0x000000ff
        /*064c*/ 	.word	0x00000000
        /*0650*/ 	.short	0x010a
        /*0652*/ 	.byte	0x05
	.zero		1


	//   ....[83]....
        /*0654*/ 	.word	0x000032b0
        /*0658*/ 	.word	0x000000ff
        /*065c*/ 	.word	0x00000000
        /*0660*/ 	.short	0x010a
        /*0662*/ 	.byte	0x05
	.zero		1


	//   ....[84]....
        /*0664*/ 	.word	0x00003340
        /*0668*/ 	.word	0x000000ff
        /*066c*/ 	.word	0x00000000
        /*0670*/ 	.short	0x010a
        /*0672*/ 	.byte	0x05
	.zero		1


	//   ....[85]....
        /*0674*/ 	.word	0x000033e0
        /*0678*/ 	.word	0x00000000
        /*067c*/ 	.word	0x00000000
        /*0680*/ 	.short	0x010a
        /*0682*/ 	.byte	0xff
	.zero		1


	//   ....[86]....
        /*0684*/ 	.word	0x00003500
        /*0688*/ 	.word	0x00000002
        /*068c*/ 	.word	0x000001b0
        /*0690*/ 	.short	0x010a
        /*0692*/ 	.byte	0xff
	.zero		1


	//   ....[87]....
        /*0694*/ 	.word	0x00003570
        /*0698*/ 	.word	0x00000002
        /*069c*/ 	.word	0x00000000
        /*06a0*/ 	.short	0x0101
        /*06a2*/ 	.byte	0xff
	.zero		1


	//   ....[88]....
        /*06a4*/ 	.word	0x00003590
        /*06a8*/ 	.word	0x000000ff
        /*06ac*/ 	.word	0x00000160
        /*06b0*/ 	.short	0x010a
        /*06b2*/ 	.byte	0x04
	.zero		1


	//   ....[89]....
        /*06b4*/ 	.word	0x000036b0
        /*06b8*/ 	.word	0x00000002
        /*06bc*/ 	.word	0x00000150
        /*06c0*/ 	.short	0x010a
        /*06c2*/ 	.byte	0xff
	.zero		1


	//   ....[90]....
        /*06c4*/ 	.word	0x000037b0
        /*06c8*/ 	.word	0x00000002
        /*06cc*/ 	.word	0x00000000
        /*06d0*/ 	.short	0x0101
        /*06d2*/ 	.byte	0xff
	.zero		1


	//   ....[91]....
        /*06d4*/ 	.word	0x00003840
        /*06d8*/ 	.word	0x000000ff
        /*06dc*/ 	.word	0x00000160
        /*06e0*/ 	.short	0x0106
        /*06e2*/ 	.byte	0x04
	.zero		1


	//   ....[92]....
        /*06e4*/ 	.word	0x00003860
        /*06e8*/ 	.word	0x000000ff
        /*06ec*/ 	.word	0x00000160
        /*06f0*/ 	.short	0x010a
        /*06f2*/ 	.byte	0x04
	.zero		1


	//   ....[93]....
        /*06f4*/ 	.word	0x000038f0
        /*06f8*/ 	.word	0x000000ff
        /*06fc*/ 	.word	0x00000160
        /*0700*/ 	.short	0x0106
        /*0702*/ 	.byte	0x07
	.zero		1


	//   ....[94]....
        /*0704*/ 	.word	0x00003930
        /*0708*/ 	.word	0x00000000
        /*070c*/ 	.word	0x00000160
        /*0710*/ 	.short	0x010a
        /*0712*/ 	.byte	0xff
	.zero		1


	//   ....[95]....
        /*0714*/ 	.word	0x00003b70
        /*0718*/ 	.word	0x000000ff
        /*071c*/ 	.word	0x00000008
        /*0720*/ 	.short	0x010a
        /*0722*/ 	.byte	0x05
	.zero		1


	//   ....[96]....
        /*0724*/ 	.word	0x00003b90
        /*0728*/ 	.word	0x000000ff
        /*072c*/ 	.word	0x00000008
        /*0730*/ 	.short	0x010a
        /*0732*/ 	.byte	0x05
	.zero		1


	//   ....[97]....
        /*0734*/ 	.word	0x00003d20
        /*0738*/ 	.word	0x000000ff
        /*073c*/ 	.word	0x00000008
        /*0740*/ 	.short	0x010a
        /*0742*/ 	.byte	0x05
	.zero		1


	//   ....[98]....
        /*0744*/ 	.word	0x00003d40
        /*0748*/ 	.word	0x000000ff
        /*074c*/ 	.word	0x00000008
        /*0750*/ 	.short	0x010a
        /*0752*/ 	.byte	0x05
	.zero		1


	//   ....[99]....
        /*0754*/ 	.word	0x00003e00
        /*0758*/ 	.word	0x000000ff
        /*075c*/ 	.word	0x00000000
        /*0760*/ 	.short	0x0101
        /*0762*/ 	.byte	0x04
	.zero		1


	//   ....[100]....
        /*0764*/ 	.word	0x00004100
        /*0768*/ 	.word	0x00000000
        /*076c*/ 	.word	0x00000150
        /*0770*/ 	.short	0x010a
        /*0772*/ 	.byte	0xff
	.zero		1


	//   ....[101]....
        /*0774*/ 	.word	0x000041c0
        /*0778*/ 	.word	0x00000000
        /*077c*/ 	.word	0x00000000
        /*0780*/ 	.short	0x0101
        /*0782*/ 	.byte	0xff
	.zero		1


	//   ....[102]....
        /*0784*/ 	.word	0x00004280
        /*0788*/ 	.word	0x000000ff
        /*078c*/ 	.word	0x00000000
        /*0790*/ 	.short	0x010a
        /*0792*/ 	.byte	0x04
	.zero		1


	//   ....[103]....
        /*0794*/ 	.word	0x00004290
        /*0798*/ 	.word	0x000000ff
        /*079c*/ 	.word	0x00000190
        /*07a0*/ 	.short	0x010a
        /*07a2*/ 	.byte	0x17
	.zero		1


	//   ....[104]....
        /*07a4*/ 	.word	0x00004340
        /*07a8*/ 	.word	0x000000ff
        /*07ac*/ 	.word	0x00000000
        /*07b0*/ 	.short	0x010a
        /*07b2*/ 	.byte	0x05
	.zero		1


	//   ....[105]....
        /*07b4*/ 	.word	0x00004480
        /*07b8*/ 	.word	0x000000ff
        /*07bc*/ 	.word	0x00000000
        /*07c0*/ 	.short	0x010a
        /*07c2*/ 	.byte	0x04
	.zero		1


	//   ....[106]....
        /*07c4*/ 	.word	0x000046d0
        /*07c8*/ 	.word	0x000000ff
        /*07cc*/ 	.word	0x00000000
        /*07d0*/ 	.short	0x010a
        /*07d2*/ 	.byte	0x04
	.zero		1


	//   ....[107]....
        /*07d4*/ 	.word	0x00004760
        /*07d8*/ 	.word	0x000000ff
        /*07dc*/ 	.word	0x00000000
        /*07e0*/ 	.short	0x010a
        /*07e2*/ 	.byte	0x05
	.zero		1


	//   ....[108]....
        /*07e4*/ 	.word	0x000047f0
        /*07e8*/ 	.word	0x000000ff
        /*07ec*/ 	.word	0x00000000
        /*07f0*/ 	.short	0x010a
        /*07f2*/ 	.byte	0x05
	.zero		1


	//   ....[109]....
        /*07f4*/ 	.word	0x00004890
        /*07f8*/ 	.word	0x00000000
        /*07fc*/ 	.word	0x00000000
        /*0800*/ 	.short	0x010a
        /*0802*/ 	.byte	0xff
	.zero		1


	//   ....[110]....
        /*0804*/ 	.word	0x000048d0
        /*0808*/ 	.word	0x00000000
        /*080c*/ 	.word	0x00000000
        /*0810*/ 	.short	0x010a
        /*0812*/ 	.byte	0xff
	.zero		1


	//   ....[111]....
        /*0814*/ 	.word	0x00004940
        /*0818*/ 	.word	0x000000ff
        /*081c*/ 	.word	0x00000000
        /*0820*/ 	.short	0x0101
        /*0822*/ 	.byte	0x04
	.zero		1


	//   ....[112]....
        /*0824*/ 	.word	0x00004980
        /*0828*/ 	.word	0x000000ff
        /*082c*/ 	.word	0x000001d0
        /*0830*/ 	.short	0x010a
        /*0832*/ 	.byte	0x11
	.zero		1


	//   ....[113]....
        /*0834*/ 	.word	0x000049d0
        /*0838*/ 	.word	0x000000ff
        /*083c*/ 	.word	0x00000000
        /*0840*/ 	.short	0x0101
        /*0842*/ 	.byte	0x04
	.zero		1


	//   ....[114]....
        /*0844*/ 	.word	0x00004eb0
        /*0848*/ 	.word	0x00000008
        /*084c*/ 	.word	0x00000150
        /*0850*/ 	.short	0x010a
        /*0852*/ 	.byte	0xff
	.zero		1


	//   ....[115]....
        /*0854*/ 	.word	0x00005020
        /*0858*/ 	.word	0x00000000
        /*085c*/ 	.word	0x00000000
        /*0860*/ 	.short	0x0101
        /*0862*/ 	.byte	0xff
	.zero		1


	//   ....[116]....
        /*0864*/ 	.word	0x00005500
        /*0868*/ 	.word	0x000000ff
        /*086c*/ 	.word	0x00000148
        /*0870*/ 	.short	0x010a
        /*0872*/ 	.byte	0x15
	.zero		1


	//   ....[117]....
        /*0874*/ 	.word	0x00005690
        /*0878*/ 	.word	0x000000ff
        /*087c*/ 	.word	0x00000120
        /*0880*/ 	.short	0x010a
        /*0882*/ 	.byte	0x15
	.zero		1


	//   ....[118]....
        /*0884*/ 	.word	0x00005860
        /*0888*/ 	.word	0x000000ff
        /*088c*/ 	.word	0x00000100
        /*0890*/ 	.short	0x010b
        /*0892*/ 	.byte	0x15
	.zero		1


	//   ....[119]....
        /*0894*/ 	.word	0x00005880
        /*0898*/ 	.word	0x000000ff
        /*089c*/ 	.word	0x00000000
        /*08a0*/ 	.short	0x0101
        /*08a2*/ 	.byte	0x04
	.zero		1


	//   ....[120]....
        /*08a4*/ 	.word	0x00005890
        /*08a8*/ 	.word	0x000000ff
        /*08ac*/ 	.word	0x00000128
        /*08b0*/ 	.short	0x010a
        /*08b2*/ 	.byte	0x15
	.zero		1


	//   ....[121]....
        /*08b4*/ 	.word	0x00005a40
        /*08b8*/ 	.word	0x000000ff
        /*08bc*/ 	.word	0x00000108
        /*08c0*/ 	.short	0x010b
        /*08c2*/ 	.byte	0x15
	.zero		1


	//   ....[122]....
        /*08c4*/ 	.word	0x00005a60
        /*08c8*/ 	.word	0x000000ff
        /*08cc*/ 	.word	0x00000000
        /*08d0*/ 	.short	0x0101
        /*08d2*/ 	.byte	0x04
	.zero		1


	//   ....[123]....
        /*08d4*/ 	.word	0x00005a70
        /*08d8*/ 	.word	0x000000ff
        /*08dc*/ 	.word	0x00000130
        /*08e0*/ 	.short	0x010a
        /*08e2*/ 	.byte	0x15
	.zero		1


	//   ....[124]....
        /*08e4*/ 	.word	0x00005c40
        /*08e8*/ 	.word	0x000000ff
        /*08ec*/ 	.word	0x00000110
        /*08f0*/ 	.short	0x010b
        /*08f2*/ 	.byte	0x15
	.zero		1


	//   ....[125]....
        /*08f4*/ 	.word	0x00005c60
        /*08f8*/ 	.word	0x000000ff
        /*08fc*/ 	.word	0x00000000
        /*0900*/ 	.short	0x0101
        /*0902*/ 	.byte	0x04
	.zero		1


	//   ....[126]....
        /*0904*/ 	.word	0x00005c70
        /*0908*/ 	.word	0x000000ff
        /*090c*/ 	.word	0x00000138
        /*0910*/ 	.short	0x010a
        /*0912*/ 	.byte	0x15
	.zero		1


	//   ....[127]....
        /*0914*/ 	.word	0x00005ec0
        /*0918*/ 	.word	0x000000ff
        /*091c*/ 	.word	0x00000118
        /*0920*/ 	.short	0x010b
        /*0922*/ 	.byte	0x15
	.zero		1


	//   ....[128]....
        /*0924*/ 	.word	0x00005ed0
        /*0928*/ 	.word	0x000000ff
        /*092c*/ 	.word	0x00000000
        /*0930*/ 	.short	0x0101
        /*0932*/ 	.byte	0x34
	.zero		1


	//   ....[129]....
        /*0934*/ 	.word	0x00005f00
        /*0938*/ 	.word	0x000000ff
        /*093c*/ 	.word	0x00000120
        /*0940*/ 	.short	0x010a
        /*0942*/ 	.byte	0x15
	.zero		1


	//   ....[130]....
        /*0944*/ 	.word	0x00005f20
        /*0948*/ 	.word	0x000000ff
        /*094c*/ 	.word	0x00000128
        /*0950*/ 	.short	0x010a
        /*0952*/ 	.byte	0x15
	.zero		1


	//   ....[131]....
        /*0954*/ 	.word	0x00005f40
        /*0958*/ 	.word	0x000000ff
        /*095c*/ 	.word	0x00000130
        /*0960*/ 	.short	0x010a
        /*0962*/ 	.byte	0x15
	.zero		1


	//   ....[132]....
        /*0964*/ 	.word	0x00005f80
        /*0968*/ 	.word	0x00000000
        /*096c*/ 	.word	0x00000138
        /*0970*/ 	.short	0x010a
        /*0972*/ 	.byte	0xff
	.zero		1


	//   ....[133]....
        /*0974*/ 	.word	0x00006280
        /*0978*/ 	.word	0x00000003
        /*097c*/ 	.word	0x00000150
        /*0980*/ 	.short	0x010a
        /*0982*/ 	.byte	0xff
	.zero		1


	//   ....[134]....
        /*0984*/ 	.word	0x00006400
        /*0988*/ 	.word	0x00000000
        /*098c*/ 	.word	0x00000000
        /*0990*/ 	.short	0x0101
        /*0992*/ 	.byte	0xff
	.zero		1


	//   ....[135]....
        /*0994*/ 	.word	0x00006ef0
        /*0998*/ 	.word	0x00000003
        /*099c*/ 	.word	0x00000100
        /*09a0*/ 	.short	0x010a
        /*09a2*/ 	.byte	0xff
	.zero		1


	//   ....[136]....
        /*09a4*/ 	.word	0x00006f00
        /*09a8*/ 	.word	0x00000050
        /*09ac*/ 	.word	0x00000170
        /*09b0*/ 	.short	0x010a
        /*09b2*/ 	.byte	0xff
	.zero		1


	//   ....[137]....
        /*09b4*/ 	.word	0x00007070
        /*09b8*/ 	.word	0x00000003
        /*09bc*/ 	.word	0x00000100
        /*09c0*/ 	.short	0x010a
        /*09c2*/ 	.byte	0xff
	.zero		1


	//   ....[138]....
        /*09c4*/ 	.word	0x00007190
        /*09c8*/ 	.word	0x00000000
        /*09cc*/ 	.word	0x00000000
        /*09d0*/ 	.short	0x0101
        /*09d2*/ 	.byte	0xff
	.zero		1


	//   ....[139]....
        /*09d4*/ 	.word	0x00007210
        /*09d8*/ 	.word	0x00000050
        /*09dc*/ 	.word	0x00000170
        /*09e0*/ 	.short	0x010a
        /*09e2*/ 	.byte	0xff
	.zero		1


	//   ....[140]....
        /*09e4*/ 	.word	0x00007de0
        /*09e8*/ 	.word	0x00000000
        /*09ec*/ 	.word	0x00000100
        /*09f0*/ 	.short	0x010a
        /*09f2*/ 	.byte	0xff
	.zero		1


	//   ....[141]....
        /*09f4*/ 	.word	0x00007e90
        /*09f8*/ 	.word	0x00000000
        /*09fc*/ 	.word	0x00000100
        /*0a00*/ 	.short	0x010a
        /*0a02*/ 	.byte	0xff
	.zero		1


	//   ....[142]....
        /*0a04*/ 	.word	0x00007fb0
        /*0a08*/ 	.word	0x00000000
        /*0a0c*/ 	.word	0x00000000
        /*0a10*/ 	.short	0x0101
        /*0a12*/ 	.byte	0xff
	.zero		1


	//   ....[143]....
        /*0a14*/ 	.word	0x00008b70
        /*0a18*/ 	.word	0x00000000
        /*0a1c*/ 	.word	0x00000100
        /*0a20*/ 	.short	0x010a
        /*0a22*/ 	.byte	0xff
	.zero		1


	//   ....[144]....
        /*0a24*/ 	.word	0x00008c20
        /*0a28*/ 	.word	0x00000000
        /*0a2c*/ 	.word	0x00000100
        /*0a30*/ 	.short	0x010a
        /*0a32*/ 	.byte	0xff
	.zero		1


	//   ....[145]....
        /*0a34*/ 	.word	0x00008d50
        /*0a38*/ 	.word	0x00000000
        /*0a3c*/ 	.word	0x00000000
        /*0a40*/ 	.short	0x0101
        /*0a42*/ 	.byte	0xff
	.zero		1


	//   ....[146]....
        /*0a44*/ 	.word	0x00009930
        /*0a48*/ 	.word	0x00000000
        /*0a4c*/ 	.word	0x00000100
        /*0a50*/ 	.short	0x010a
        /*0a52*/ 	.byte	0xff
	.zero		1


	//   ....[147]....
        /*0a54*/ 	.word	0x000099e0
        /*0a58*/ 	.word	0x00000000
        /*0a5c*/ 	.word	0x00000100
        /*0a60*/ 	.short	0x010a
        /*0a62*/ 	.byte	0xff
	.zero		1


	//   ....[148]....
        /*0a64*/ 	.word	0x00009b00
        /*0a68*/ 	.word	0x00000000
        /*0a6c*/ 	.word	0x00000000
        /*0a70*/ 	.short	0x0101
        /*0a72*/ 	.byte	0xff
	.zero		1


	//   ....[149]....
        /*0a74*/ 	.word	0x00009dc0
        /*0a78*/ 	.word	0x00000050
        /*0a7c*/ 	.word	0x00000000
        /*0a80*/ 	.short	0x0101
        /*0a82*/ 	.byte	0xff
	.zero		1


	//   ....[150]....
        /*0a84*/ 	.word	0x0000a840
        /*0a88*/ 	.word	0x00000000
        /*0a8c*/ 	.word	0x000001c0
        /*0a90*/ 	.short	0x010a
        /*0a92*/ 	.byte	0xff
	.zero		1


	//   ....[151]....
        /*0a94*/ 	.word	0x0000a8a0
        /*0a98*/ 	.word	0x00000000
        /*0a9c*/ 	.word	0x00000080
        /*0aa0*/ 	.short	0x010a
        /*0aa2*/ 	.byte	0xff
	.zero		1


	//   ....[152]....
        /*0aa4*/ 	.word	0x0000a900
        /*0aa8*/ 	.word	0x00000000
        /*0aac*/ 	.word	0x00000080
        /*0ab0*/ 	.short	0x010a
        /*0ab2*/ 	.byte	0xff
	.zero		1


	//   ....[153]....
        /*0ab4*/ 	.word	0x0000a950
        /*0ab8*/ 	.word	0x00000003
        /*0abc*/ 	.word	0x00000150
        /*0ac0*/ 	.short	0x010a
        /*0ac2*/ 	.byte	0xff
	.zero		1


	//   ....[154]....
        /*0ac4*/ 	.word	0x0000a9b0
        /*0ac8*/ 	.word	0x00000000
        /*0acc*/ 	.word	0x00000000
        /*0ad0*/ 	.short	0x010a
        /*0ad2*/ 	.byte	0xff
	.zero		1


	//   ....[155]....
        /*0ad4*/ 	.word	0x0000aa10
        /*0ad8*/ 	.word	0x00000000
        /*0adc*/ 	.word	0x00000000
        /*0ae0*/ 	.short	0x010a
        /*0ae2*/ 	.byte	0xff
	.zero		1


	//   ....[156]....
        /*0ae4*/ 	.word	0x0000aa70
        /*0ae8*/ 	.word	0x00000000
        /*0aec*/ 	.word	0x00000000
        /*0af0*/ 	.short	0x010a
        /*0af2*/ 	.byte	0xff
	.zero		1


	//   ....[157]....
        /*0af4*/ 	.word	0x0000aad0
        /*0af8*/ 	.word	0x00000000
        /*0afc*/ 	.word	0x00000000
        /*0b00*/ 	.short	0x010a
        /*0b02*/ 	.byte	0xff
	.zero		1


	//   ....[158]....
        /*0b04*/ 	.word	0x0000ab30
        /*0b08*/ 	.word	0x00000000
        /*0b0c*/ 	.word	0x00000000
        /*0b10*/ 	.short	0x010a
        /*0b12*/ 	.byte	0xff
	.zero		1


	//   ....[159]....
        /*0b14*/ 	.word	0x0000ab90
        /*0b18*/ 	.word	0x00000000
        /*0b1c*/ 	.word	0x00000000
        /*0b20*/ 	.short	0x010a
        /*0b22*/ 	.byte	0xff
	.zero		1


	//   ....[160]....
        /*0b24*/ 	.word	0x0000abf0
        /*0b28*/ 	.word	0x00000000
        /*0b2c*/ 	.word	0x00000000
        /*0b30*/ 	.short	0x010a
        /*0b32*/ 	.byte	0xff
	.zero		1


	//   ....[161]....
        /*0b34*/ 	.word	0x0000ac50
        /*0b38*/ 	.word	0x00000000
        /*0b3c*/ 	.word	0x00000000
        /*0b40*/ 	.short	0x010a
        /*0b42*/ 	.byte	0xff
	.zero		1


	//   ....[162]....
        /*0b44*/ 	.word	0x0000acb0
        /*0b48*/ 	.word	0x00000000
        /*0b4c*/ 	.word	0x00000000
        /*0b50*/ 	.short	0x010a
        /*0b52*/ 	.byte	0xff
	.zero		1


	//   ....[163]....
        /*0b54*/ 	.word	0x0000ad10
        /*0b58*/ 	.word	0x00000000
        /*0b5c*/ 	.word	0x00000000
        /*0b60*/ 	.short	0x010a
        /*0b62*/ 	.byte	0xff
	.zero		1


	//   ....[164]....
        /*0b64*/ 	.word	0x0000ad70
        /*0b68*/ 	.word	0x00000000
        /*0b6c*/ 	.word	0x00000000
        /*0b70*/ 	.short	0x010a
        /*0b72*/ 	.byte	0xff
	.zero		1


	//   ....[165]....
        /*0b74*/ 	.word	0x0000add0
        /*0b78*/ 	.word	0x00000000
        /*0b7c*/ 	.word	0x00000000
        /*0b80*/ 	.short	0x010a
        /*0b82*/ 	.byte	0xff
	.zero		1


	//   ....[166]....
        /*0b84*/ 	.word	0x0000ae30
        /*0b88*/ 	.word	0x00000000
        /*0b8c*/ 	.word	0x00000000
        /*0b90*/ 	.short	0x010a
        /*0b92*/ 	.byte	0xff
	.zero		1


	//   ....[167]....
        /*0b94*/ 	.word	0x0000ae90
        /*0b98*/ 	.word	0x00000000
        /*0b9c*/ 	.word	0x00000000
        /*0ba0*/ 	.short	0x010a
        /*0ba2*/ 	.byte	0xff
	.zero		1


	//   ....[168]....
        /*0ba4*/ 	.word	0x0000aef0
        /*0ba8*/ 	.word	0x00000000
        /*0bac*/ 	.word	0x00000000
        /*0bb0*/ 	.short	0x010a
        /*0bb2*/ 	.byte	0xff
	.zero		1


	//   ....[169]....
        /*0bb4*/ 	.word	0x0000af40
        /*0bb8*/ 	.word	0x00000002
        /*0bbc*/ 	.word	0x000001b0
        /*0bc0*/ 	.short	0x010a
        /*0bc2*/ 	.byte	0xff
	.zero		1


	//   ....[170]....
        /*0bc4*/ 	.word	0x0000afa0
        /*0bc8*/ 	.word	0x00000002
        /*0bcc*/ 	.word	0x00000160
        /*0bd0*/ 	.short	0x010a
        /*0bd2*/ 	.byte	0xff
	.zero		1


	//   ....[171]....
        /*0bd4*/ 	.word	0x0000aff0
        /*0bd8*/ 	.word	0x00000002
        /*0bdc*/ 	.word	0x00000150
        /*0be0*/ 	.short	0x010a
        /*0be2*/ 	.byte	0xff
	.zero		1


	//   ....[172]....
        /*0be4*/ 	.word	0x0000b050
        /*0be8*/ 	.word	0x00000000
        /*0bec*/ 	.word	0x00000160
        /*0bf0*/ 	.short	0x010a
        /*0bf2*/ 	.byte	0xff
	.zero		1


	//   ....[173]....
        /*0bf4*/ 	.word	0x0000b0b0
        /*0bf8*/ 	.word	0x00000005
        /*0bfc*/ 	.word	0x00000008
        /*0c00*/ 	.short	0x010a
        /*0c02*/ 	.byte	0xff
	.zero		1


	//   ....[174]....
        /*0c04*/ 	.word	0x0000b190
        /*0c08*/ 	.word	0x00000000
        /*0c0c*/ 	.word	0x00000008
        /*0c10*/ 	.short	0x010a
        /*0c12*/ 	.byte	0xff
	.zero		1


	//   ....[175]....
        /*0c14*/ 	.word	0x0000b1e0
        /*0c18*/ 	.word	0x00000000
        /*0c1c*/ 	.word	0x00000150
        /*0c20*/ 	.short	0x010a
        /*0c22*/ 	.byte	0xff
	.zero		1


	//   ....[176]....
        /*0c24*/ 	.word	0x0000b240
        /*0c28*/ 	.word	0x00000000
        /*0c2c*/ 	.word	0x00000190
        /*0c30*/ 	.short	0x010a
        /*0c32*/ 	.byte	0xff
	.zero		1


	//   ....[177]....
        /*0c34*/ 	.word	0x0000b2a0
        /*0c38*/ 	.word	0x00000000
        /*0c3c*/ 	.word	0x00000000
        /*0c40*/ 	.short	0x010a
        /*0c42*/ 	.byte	0xff
	.zero		1


	//   ....[178]....
        /*0c44*/ 	.word	0x0000b300
        /*0c48*/ 	.word	0x00000000
        /*0c4c*/ 	.word	0x00000000
        /*0c50*/ 	.short	0x010a
        /*0c52*/ 	.byte	0xff
	.zero		1


	//   ....[179]....
        /*0c54*/ 	.word	0x0000b360
        /*0c58*/ 	.word	0x00000000
        /*0c5c*/ 	.word	0x00000000
        /*0c60*/ 	.short	0x010a
        /*0c62*/ 	.byte	0xff
	.zero		1


	//   ....[180]....
        /*0c64*/ 	.word	0x0000b3c0
        /*0c68*/ 	.word	0x00000000
        /*0c6c*/ 	.word	0x00000000
        /*0c70*/ 	.short	0x010a
        /*0c72*/ 	.byte	0xff
	.zero		1


	//   ....[181]....
        /*0c74*/ 	.word	0x0000b420
        /*0c78*/ 	.word	0x00000000
        /*0c7c*/ 	.word	0x000001d0
        /*0c80*/ 	.short	0x010a
        /*0c82*/ 	.byte	0xff
	.zero		1


	//   ....[182]....
        /*0c84*/ 	.word	0x0000b470
        /*0c88*/ 	.word	0x00000008
        /*0c8c*/ 	.word	0x00000150
        /*0c90*/ 	.short	0x010a
        /*0c92*/ 	.byte	0xff
	.zero		1


	//   ....[183]....
        /*0c94*/ 	.word	0x0000b4d0
        /*0c98*/ 	.word	0x00000000
        /*0c9c*/ 	.word	0x00000148
        /*0ca0*/ 	.short	0x010a
        /*0ca2*/ 	.byte	0xff
	.zero		1


	//   ....[184]....
        /*0ca4*/ 	.word	0x0000b530
        /*0ca8*/ 	.word	0x00000000
        /*0cac*/ 	.word	0x00000120
        /*0cb0*/ 	.short	0x010a
        /*0cb2*/ 	.byte	0xff
	.zero		1


	//   ....[185]....
        /*0cb4*/ 	.word	0x0000b590
        /*0cb8*/ 	.word	0x00000000
        /*0cbc*/ 	.word	0x00000128
        /*0cc0*/ 	.short	0x010a
        /*0cc2*/ 	.byte	0xff
	.zero		1


	//   ....[186]....
        /*0cc4*/ 	.word	0x0000b5f0
        /*0cc8*/ 	.word	0x00000000
        /*0ccc*/ 	.word	0x00000130
        /*0cd0*/ 	.short	0x010a
        /*0cd2*/ 	.byte	0xff
	.zero		1


	//   ....[187]....
        /*0cd4*/ 	.word	0x0000b650
        /*0cd8*/ 	.word	0x00000000
        /*0cdc*/ 	.word	0x00000138
        /*0ce0*/ 	.short	0x010a
        /*0ce2*/ 	.byte	0xff
	.zero		1


	//   ....[188]....
        /*0ce4*/ 	.word	0x0000b6b0
        /*0ce8*/ 	.word	0x00000000
        /*0cec*/ 	.word	0x00000120
        /*0cf0*/ 	.short	0x010a
        /*0cf2*/ 	.byte	0xff
	.zero		1


	//   ....[189]....
        /*0cf4*/ 	.word	0x0000b710
        /*0cf8*/ 	.word	0x00000000
        /*0cfc*/ 	.word	0x00000128
        /*0d00*/ 	.short	0x010a
        /*0d02*/ 	.byte	0xff
	.zero		1


	//   ....[190]....
        /*0d04*/ 	.word	0x0000b770
        /*0d08*/ 	.word	0x00000000
        /*0d0c*/ 	.word	0x00000130
        /*0d10*/ 	.short	0x010a
        /*0d12*/ 	.byte	0xff
	.zero		1


	//   ....[191]....
        /*0d14*/ 	.word	0x0000b7c0
        /*0d18*/ 	.word	0x00000003
        /*0d1c*/ 	.word	0x00000150
        /*0d20*/ 	.short	0x010a
        /*0d22*/ 	.byte	0xff
	.zero		1


	//   ....[192]....
        /*0d24*/ 	.word	0x0000b810
        /*0d28*/ 	.word	0x00000003
        /*0d2c*/ 	.word	0x00000100
        /*0d30*/ 	.short	0x010a
        /*0d32*/ 	.byte	0xff
	.zero		1


	//   ....[193]....
        /*0d34*/ 	.word	0x0000b860
        /*0d38*/ 	.word	0x00000050
        /*0d3c*/ 	.word	0x00000170
        /*0d40*/ 	.short	0x010a
        /*0d42*/ 	.byte	0xff
	.zero		1


	//   ....[194]....
        /*0d44*/ 	.word	0x0000b8b0
        /*0d48*/ 	.word	0x00000000
        /*0d4c*/ 	.word	0x00000100
        /*0d50*/ 	.short	0x010a
        /*0d52*/ 	.byte	0xff
	.zero		1


	//   ....[195]....
        /*0d54*/ 	.word	0x0000b900
        /*0d58*/ 	.word	0x00000000
        /*0d5c*/ 	.word	0x00000100
        /*0d60*/ 	.short	0x010a
        /*0d62*/ 	.byte	0xff
	.zero		1


	//   ....[196]....
        /*0d64*/ 	.word	0x0000b950
        /*0d68*/ 	.word	0x00000000
        /*0d6c*/ 	.word	0x00000100
        /*0d70*/ 	.short	0x010a
        /*0d72*/ 	.byte	0xff
	.zero		1


	//----- nvinfo : EIATTR_NUM_MBARRIERS
	.align		4
.L_48:
        /*0d74*/ 	.byte	0x03, 0x38
        /*0d76*/ 	.short	0x003b


	//----- nvinfo : EIATTR_EXIT_INSTR_OFFSETS
	.align		4
        /*0d78*/ 	.byte	0x04, 0x1c
        /*0d7a*/ 	.short	(.L_50 - .L_49)


	//   ....[0]....
.L_49:
        /*0d7c*/ 	.word	0x00003410


	//   ....[1]....
        /*0d80*/ 	.word	0x00003900


	//   ....[2]....
        /*0d84*/ 	.word	0x00003960


	//   ....[3]....
        /*0d88*/ 	.word	0x00004c00


	//   ....[4]....
        /*0d8c*/ 	.word	0x00005fb0


	//   ....[5]....
        /*0d90*/ 	.word	0x00005ff0


	//   ....[6]....
        /*0d94*/ 	.word	0x0000a830


	//----- nvinfo : EIATTR_MAX_THREADS
	.align		4
.L_50:
        /*0d98*/ 	.byte	0x04, 0x05
        /*0d9a*/ 	.short	(.L_52 - .L_51)
.L_51:
        /*0d9c*/ 	.word	0x00000100
        /*0da0*/ 	.word	0x00000001
        /*0da4*/ 	.word	0x00000001


	//----- nvinfo : EIATTR_CRS_STACK_SIZE
	.align		4
.L_52:
        /*0da8*/ 	.byte	0x04, 0x1e
        /*0daa*/ 	.short	(.L_54 - .L_53)
.L_53:
        /*0dac*/ 	.word	0x00000000


	//----- nvinfo : EIATTR_CBANK_PARAM_SIZE
	.align		4
.L_54:
        /*0db0*/ 	.byte	0x03, 0x19
        /*0db2*/ 	.short	0x0800


	//----- nvinfo : EIATTR_PARAM_CBANK
	.align		4
        /*0db4*/ 	.byte	0x04, 0x0a
        /*0db6*/ 	.short	(.L_56 - .L_55)
	.align		4
.L_55:
        /*0db8*/ 	.word	index@(.nv.constant0._ZN7cutlass13device_kernelINS_4gemm6kernel13GemmUniversalIN4cute5tupleIJiiiiEEENS1_10collective13CollectiveMmaINS1_35MainloopSm100TmaUmmaWarpSpecializedILi16ELi2ELi4ENS5_IJNS4_1CILi8EEENSA_ILi1EEESC_EEEEENS5_IJNSA_ILi128EEENSA_ILi256EEENSA_ILi64EEEEEEaNS5_IJlSC_lEEEaSJ_NS4_8TiledMMAINS4_8MMA_AtomIJNS4_21SM100_MMA_S8_2x1SM_SSIaaiLi128ELi256ELNS4_4UMMA5MajorE0ELSO_0ELNSN_8SaturateE0EEEEEENS4_6LayoutINS5_IJSC_SC_SC_EEENS5_IJNSA_ILi0EEESU_SU_EEEEENS5_IJNS4_10UnderscoreESX_SX_EEEEENS4_18SM100_TMA_2SM_LOADENS4_14ComposedLayoutINS4_7SwizzleILi2ELi4ELi3EEENS4_18smem_ptr_flag_bitsILi8EEENSS_INS5_IJSB_SH_EEENS5_IJSH_SC_EEEEEEEvNS4_8identityENS4_28SM100_TMA_2SM_LOAD_MULTICASTES19_vS1A_EENS_8epilogue10collective18CollectiveEpilogueINS1D_23Sm100TmaWarpSpecializedILi4ELi2ELi32ELb0ELb0EEEJNS5_IJSH_SG_SH_EEENS5_IJNSS_ISH_SC_EENSS_INS5_IJNSA_ILi32EEENSA_ILi2EEEEEENS5_IJSC_SF_EEEEEEEEaSJ_aSJ_NS1D_6fusion15FusionCallbacksIS1H_NS1Q_17LinearCombinationIaiaiLNS_15FloatRoundStyleE2EEES1I_S1P_JEEENS4_5SM1004TMEM4LOAD26SM100_TMEM_LOAD_32dp32b32xENS4_13SM90_TMA_LOADENS11_INS12_ILi1ELi4ELi3EEES15_NSS_INS5_IJSB_S1K_EEENS5_IJS1K_SC_EEEEEEENS4_39AutoVectorizingCopyWithAssumedAlignmentILi128EEENS4_14SM90_TMA_STOREES25_S27_S27_EEEvvEEEEvNT_6ParamsE)
        /*0dbc*/ 	.short	0x0380
        /*0dbe*/ 	.short	0x0800


	//----- nvinfo : EIATTR_SW_WAR
	.align		4
.L_56:
        /*0dc0*/ 	.byte	0x04, 0x36
        /*0dc2*/ 	.short	(.L_58 - .L_57)
.L_57:
        /*0dc4*/ 	.word	0x00000008
.L_58:


//--------------------- .nv.callgraph             --------------------------
	.section	.nv.callgraph,"",@"SHT_CUDA_CALLGRAPH"
	.align	4
	.sectionentsize	8
	.align		4
        /*0000*/ 	.word	0x00000000
	.align		4
        /*0004*/ 	.word	0xffffffff
	.align		4
        /*0008*/ 	.word	index@(_ZN7cutlass13device_kernelINS_4gemm6kernel13GemmUniversalIN4cute5tupleIJiiiiEEENS1_10collective13CollectiveMmaINS1_35MainloopSm100TmaUmmaWarpSpecializedILi16ELi2ELi4ENS5_IJNS4_1CILi8EEENSA_ILi1EEESC_EEEEENS5_IJNSA_ILi128EEENSA_ILi256EEENSA_ILi64EEEEEEaNS5_IJlSC_lEEEaSJ_NS4_8TiledMMAINS4_8MMA_AtomIJNS4_21SM100_MMA_S8_2x1SM_SSIaaiLi128ELi256ELNS4_4UMMA5MajorE0ELSO_0ELNSN_8SaturateE0EEEEEENS4_6LayoutINS5_IJSC_SC_SC_EEENS5_IJNSA_ILi0EEESU_SU_EEEEENS5_IJNS4_10UnderscoreESX_SX_EEEEENS4_18SM100_TMA_2SM_LOADENS4_14ComposedLayoutINS4_7SwizzleILi2ELi4ELi3EEENS4_18smem_ptr_flag_bitsILi8EEENSS_INS5_IJSB_SH_EEENS5_IJSH_SC_EEEEEEEvNS4_8identityENS4_28SM100_TMA_2SM_LOAD_MULTICASTES19_vS1A_EENS_8epilogue10collective18CollectiveEpilogueINS1D_23Sm100TmaWarpSpecializedILi4ELi2ELi32ELb0ELb0EEEJNS5_IJSH_SG_SH_EEENS5_IJNSS_ISH_SC_EENSS_INS5_IJNSA_ILi32EEENSA_ILi2EEEEEENS5_IJSC_SF_EEEEEEEEaSJ_aSJ_NS1D_6fusion15FusionCallbacksIS1H_NS1Q_17LinearCombinationIaiaiLNS_15FloatRoundStyleE2EEES1I_S1P_JEEENS4_5SM1004TMEM4LOAD26SM100_TMEM_LOAD_32dp32b32xENS4_13SM90_TMA_LOADENS11_INS12_ILi1ELi4ELi3EEES15_NSS_INS5_IJSB_S1K_EEENS5_IJS1K_SC_EEEEEEENS4_39AutoVectorizingCopyWithAssumedAlignmentILi128EEENS4_14SM90_TMA_STOREES25_S27_S27_EEEvvEEEEvNT_6ParamsE)
	.align		4
        /*000c*/ 	.word	index@(__assertfail)
	.align		4
        /*0010*/ 	.word	0x00000000
	.align		4
        /*0014*/ 	.word	0xfffffffe
	.align		4
        /*0018*/ 	.word	0x00000000
	.align		4
        /*001c*/ 	.word	0xfffffffd
	.align		4
        /*0020*/ 	.word	0x00000000
	.align		4
        /*0024*/ 	.word	0xfffffffc


//--------------------- .nv.constant4             --------------------------
	.section	.nv.constant4,"a",@progbits
	.align	8
	.align		8
.nv.constant4:
        /*0000*/ 	.dword	__assertfail
	.align		8
        /*0008*/ 	.dword	__unnamed_1
	.align		8
        /*0010*/ 	.dword	__unnamed_2
	.align		8
        /*0018*/ 	.dword	__unnamed_3
	.align		8
        /*0020*/ 	.dword	_ZN40_INTERNAL_c3a88cf0_4_k_cu_aa8d4a1c_293134cuda3std3__45__cpo5beginE
	.align		8
        /*0028*/ 	.dword	_ZN40_INTERNAL_c3a88cf0_4_k_cu_aa8d4a1c_293134cuda3std3__45__cpo3endE
	.align		8
        /*0030*/ 	.dword	_ZN40_INTERNAL_c3a88cf0_4_k_cu_aa8d4a1c_293134cuda3std3__45__cpo6cbeginE
	.align		8
        /*0038*/ 	.dword	_ZN40_INTERNAL_c3a88cf0_4_k_cu_aa8d4a1c_293134cuda3std3__45__cpo4cendE
	.align		8
        /*0040*/ 	.dword	_ZN40_INTERNAL_c3a88cf0_4_k_cu_aa8d4a1c_293134cuda3std3__442_GLOBAL__N__c3a88cf0_4_k_cu_aa8d4a1c_293136ignoreE
	.align		8
        /*0048*/ 	.dword	_ZN40_INTERNAL_c3a88cf0_4_k_cu_aa8d4a1c_293134cuda3std3__419piecewise_constructE
	.align		8
        /*0050*/ 	.dword	_ZN40_INTERNAL_c3a88cf0_4_k_cu_aa8d4a1c_293134cuda3std3__48in_placeE
	.align		8
        /*0058*/ 	.dword	_ZN40_INTERNAL_c3a88cf0_4_k_cu_aa8d4a1c_293134cuda3std6ranges3__45__cpo4swapE
	.align		8
        /*0060*/ 	.dword	_ZN40_INTERNAL_c3a88cf0_4_k_cu_aa8d4a1c_293134cuda3std6ranges3__45__cpo9iter_moveE
	.align		8
        /*0068*/ 	.dword	_ZN40_INTERNAL_c3a88cf0_4_k_cu_aa8d4a1c_293134cute7productE
	.align		8
        /*0070*/ 	.dword	_ZN40_INTERNAL_c3a88cf0_4_k_cu_aa8d4a1c_293134cute1_E
	.align		8
        /*0078*/ 	.dword	$str$25
	.align		8
        /*0080*/ 	.dword	$str$26
	.align		8
        /*0088*/ 	.dword	$str$27
	.align		8
        /*0090*/ 	.dword	$str$28


//--------------------- .text._ZN7cutlass13device_kernelINS_4gemm6kernel13GemmUniversalIN4cute5tupleIJiiiiEEENS1_10collective13CollectiveMmaINS1_35MainloopSm100TmaUmmaWarpSpecializedILi16ELi2ELi4ENS5_IJNS4_1CILi8EEENSA_ILi1EEESC_EEEEENS5_IJNSA_ILi128EEENSA_ILi256EEENSA_ILi64EEEEEEaNS5_IJlSC_lEEEaSJ_NS4_8TiledMMAINS4_8MMA_AtomIJNS4_21SM100_MMA_S8_2x1SM_SSIaaiLi128ELi256ELNS4_4UMMA5MajorE0ELSO_0ELNSN_8SaturateE0EEEEEENS4_6LayoutINS5_IJSC_SC_SC_EEENS5_IJNSA_ILi0EEESU_SU_EEEEENS5_IJNS4_10UnderscoreESX_SX_EEEEENS4_18SM100_TMA_2SM_LOADENS4_14ComposedLayoutINS4_7SwizzleILi2ELi4ELi3EEENS4_18smem_ptr_flag_bitsILi8EEENSS_INS5_IJSB_SH_EEENS5_IJSH_SC_EEEEEEEvNS4_8identityENS4_28SM100_TMA_2SM_LOAD_MULTICASTES19_vS1A_EENS_8epilogue10collective18CollectiveEpilogueINS1D_23Sm100TmaWarpSpecializedILi4ELi2ELi32ELb0ELb0EEEJNS5_IJSH_SG_SH_EEENS5_IJNSS_ISH_SC_EENSS_INS5_IJNSA_ILi32EEENSA_ILi2EEEEEENS5_IJSC_SF_EEEEEEEEaSJ_aSJ_NS1D_6fusion15FusionCallbacksIS1H_NS1Q_17LinearCombinationIaiaiLNS_15FloatRoundStyleE2EEES1I_S1P_JEEENS4_5SM1004TMEM4LOAD26SM100_TMEM_LOAD_32dp32b32xENS4_13SM90_TMA_LOADENS11_INS12_ILi1ELi4ELi3EEES15_NSS_INS5_IJSB_S1K_EEENS5_IJS1K_SC_EEEEEEENS4_39AutoVectorizingCopyWithAssumedAlignmentILi128EEENS4_14SM90_TMA_STOREES25_S27_S27_EEEvvEEEEvNT_6ParamsE --------------------------
	.section	.text._ZN7cutlass13device_kernelINS_4gemm6kernel13GemmUniversalIN4cute5tupleIJiiiiEEENS1_10collective13CollectiveMmaINS1_35MainloopSm100TmaUmmaWarpSpecializedILi16ELi2ELi4ENS5_IJNS4_1CILi8EEENSA_ILi1EEESC_EEEEENS5_IJNSA_ILi128EEENSA_ILi256EEENSA_ILi64EEEEEEaNS5_IJlSC_lEEEaSJ_NS4_8TiledMMAINS4_8MMA_AtomIJNS4_21SM100_MMA_S8_2x1SM_SSIaaiLi128ELi256ELNS4_4UMMA5MajorE0ELSO_0ELNSN_8SaturateE0EEEEEENS4_6LayoutINS5_IJSC_SC_SC_EEENS5_IJNSA_ILi0EEESU_SU_EEEEENS5_IJNS4_10UnderscoreESX_SX_EEEEENS4_18SM100_TMA_2SM_LOADENS4_14ComposedLayoutINS4_7SwizzleILi2ELi4ELi3EEENS4_18smem_ptr_flag_bitsILi8EEENSS_INS5_IJSB_SH_EEENS5_IJSH_SC_EEEEEEEvNS4_8identityENS4_28SM100_TMA_2SM_LOAD_MULTICASTES19_vS1A_EENS_8epilogue10collective18CollectiveEpilogueINS1D_23Sm100TmaWarpSpecializedILi4ELi2ELi32ELb0ELb0EEEJNS5_IJSH_SG_SH_EEENS5_IJNSS_ISH_SC_EENSS_INS5_IJNSA_ILi32EEENSA_ILi2EEEEEENS5_IJSC_SF_EEEEEEEEaSJ_aSJ_NS1D_6fusion15FusionCallbacksIS1H_NS1Q_17LinearCombinationIaiaiLNS_15FloatRoundStyleE2EEES1I_S1P_JEEENS4_5SM1004TMEM4LOAD26SM100_TMEM_LOAD_32dp32b32xENS4_13SM90_TMA_LOADENS11_INS12_ILi1ELi4ELi3EEES15_NSS_INS5_IJSB_S1K_EEENS5_IJS1K_SC_EEEEEEENS4_39AutoVectorizingCopyWithAssumedAlignmentILi128EEENS4_14SM90_TMA_STOREES25_S27_S27_EEEvvEEEEvNT_6ParamsE,"ax",@progbits
	.align	128
.text._ZN7cutlass13device_kernelINS_4gemm6kernel13GemmUniversalIN4cute5tupleIJiiiiEEENS1_10collective13CollectiveMmaINS1_35MainloopSm100TmaUmmaWarpSpecializedILi16ELi2ELi4ENS5_IJNS4_1CILi8EEENSA_ILi1EEESC_EEEEENS5_IJNSA_ILi128EEENSA_ILi256EEENSA_ILi64EEEEEEaNS5_IJlSC_lEEEaSJ_NS4_8TiledMMAINS4_8MMA_AtomIJNS4_21SM100_MMA_S8_2x1SM_SSIaaiLi128ELi256ELNS4_4UMMA5MajorE0ELSO_0ELNSN_8SaturateE0EEEEEENS4_6LayoutINS5_IJSC_SC_SC_EEENS5_IJNSA_ILi0EEESU_SU_EEEEENS5_IJNS4_10UnderscoreESX_SX_EEEEENS4_18SM100_TMA_2SM_LOADENS4_14ComposedLayoutINS4_7SwizzleILi2ELi4ELi3EEENS4_18smem_ptr_flag_bitsILi8EEENSS_INS5_IJSB_SH_EEENS5_IJSH_SC_EEEEEEEvNS4_8identityENS4_28SM100_TMA_2SM_LOAD_MULTICASTES19_vS1A_EENS_8epilogue10collective18CollectiveEpilogueINS1D_23Sm100TmaWarpSpecializedILi4ELi2ELi32ELb0ELb0EEEJNS5_IJSH_SG_SH_EEENS5_IJNSS_ISH_SC_EENSS_INS5_IJNSA_ILi32EEENSA_ILi2EEEEEENS5_IJSC_SF_EEEEEEEEaSJ_aSJ_NS1D_6fusion15FusionCallbacksIS1H_NS1Q_17LinearCombinationIaiaiLNS_15FloatRoundStyleE2EEES1I_S1P_JEEENS4_5SM1004TMEM4LOAD26SM100_TMEM_LOAD_32dp32b32xENS4_13SM90_TMA_LOADENS11_INS12_ILi1ELi4ELi3EEES15_NSS_INS5_IJSB_S1K_EEENS5_IJS1K_SC_EEEEEEENS4_39AutoVectorizingCopyWithAssumedAlignmentILi128EEENS4_14SM90_TMA_STOREES25_S27_S27_EEEvvEEEEvNT_6ParamsE:
        .type           _ZN7cutlass13device_kernelINS_4gemm6kernel13GemmUniversalIN4cute5tupleIJiiiiEEENS1_10collective13CollectiveMmaINS1_35MainloopSm100TmaUmmaWarpSpecializedILi16ELi2ELi4ENS5_IJNS4_1CILi8EEENSA_ILi1EEESC_EEEEENS5_IJNSA_ILi128EEENSA_ILi256EEENSA_ILi64EEEEEEaNS5_IJlSC_lEEEaSJ_NS4_8TiledMMAINS4_8MMA_AtomIJNS4_21SM100_MMA_S8_2x1SM_SSIaaiLi128ELi256ELNS4_4UMMA5MajorE0ELSO_0ELNSN_8SaturateE0EEEEEENS4_6LayoutINS5_IJSC_SC_SC_EEENS5_IJNSA_ILi0EEESU_SU_EEEEENS5_IJNS4_10UnderscoreESX_SX_EEEEENS4_18SM100_TMA_2SM_LOADENS4_14ComposedLayoutINS4_7SwizzleILi2ELi4ELi3EEENS4_18smem_ptr_flag_bitsILi8EEENSS_INS5_IJSB_SH_EEENS5_IJSH_SC_EEEEEEEvNS4_8identityENS4_28SM100_TMA_2SM_LOAD_MULTICASTES19_vS1A_EENS_8epilogue10collective18CollectiveEpilogueINS1D_23Sm100TmaWarpSpecializedILi4ELi2ELi32ELb0ELb0EEEJNS5_IJSH_SG_SH_EEENS5_IJNSS_ISH_SC_EENSS_INS5_IJNSA_ILi32EEENSA_ILi2EEEEEENS5_IJSC_SF_EEEEEEEEaSJ_aSJ_NS1D_6fusion15FusionCallbacksIS1H_NS1Q_17LinearCombinationIaiaiLNS_15FloatRoundStyleE2EEES1I_S1P_JEEENS4_5SM1004TMEM4LOAD26SM100_TMEM_LOAD_32dp32b32xENS4_13SM90_TMA_LOADENS11_INS12_ILi1ELi4ELi3EEES15_NSS_INS5_IJSB_S1K_EEENS5_IJS1K_SC_EEEEEEENS4_39AutoVectorizingCopyWithAssumedAlignmentILi128EEENS4_14SM90_TMA_STOREES25_S27_S27_EEEvvEEEEvNT_6ParamsE,@function
        .size           _ZN7cutlass13device_kernelINS_4gemm6kernel13GemmUniversalIN4cute5tupleIJiiiiEEENS1_10collective13CollectiveMmaINS1_35MainloopSm100TmaUmmaWarpSpecializedILi16ELi2ELi4ENS5_IJNS4_1CILi8EEENSA_ILi1EEESC_EEEEENS5_IJNSA_ILi128EEENSA_ILi256EEENSA_ILi64EEEEEEaNS5_IJlSC_lEEEaSJ_NS4_8TiledMMAINS4_8MMA_AtomIJNS4_21SM100_MMA_S8_2x1SM_SSIaaiLi128ELi256ELNS4_4UMMA5MajorE0ELSO_0ELNSN_8SaturateE0EEEEEENS4_6LayoutINS5_IJSC_SC_SC_EEENS5_IJNSA_ILi0EEESU_SU_EEEEENS5_IJNS4_10UnderscoreESX_SX_EEEEENS4_18SM100_TMA_2SM_LOADENS4_14ComposedLayoutINS4_7SwizzleILi2ELi4ELi3EEENS4_18smem_ptr_flag_bitsILi8EEENSS_INS5_IJSB_SH_EEENS5_IJSH_SC_EEEEEEEvNS4_8identityENS4_28SM100_TMA_2SM_LOAD_MULTICASTES19_vS1A_EENS_8epilogue10collective18CollectiveEpilogueINS1D_23Sm100TmaWarpSpecializedILi4ELi2ELi32ELb0ELb0EEEJNS5_IJSH_SG_SH_EEENS5_IJNSS_ISH_SC_EENSS_INS5_IJNSA_ILi32EEENSA_ILi2EEEEEENS5_IJSC_SF_EEEEEEEEaSJ_aSJ_NS1D_6fusion15FusionCallbacksIS1H_NS1Q_17LinearCombinationIaiaiLNS_15FloatRoundStyleE2EEES1I_S1P_JEEENS4_5SM1004TMEM4LOAD26SM100_TMEM_LOAD_32dp32b32xENS4_13SM90_TMA_LOADENS11_INS12_ILi1ELi4ELi3EEES15_NSS_INS5_IJSB_S1K_EEENS5_IJS1K_SC_EEEEEEENS4_39AutoVectorizingCopyWithAssumedAlignmentILi128EEENS4_14SM90_TMA_STOREES25_S27_S27_EEEvvEEEEvNT_6ParamsE,(.L_x_228 - _ZN7cutlass13device_kernelINS_4gemm6kernel13GemmUniversalIN4cute5tupleIJiiiiEEENS1_10collective13CollectiveMmaINS1_35MainloopSm100TmaUmmaWarpSpecializedILi16ELi2ELi4ENS5_IJNS4_1CILi8EEENSA_ILi1EEESC_EEEEENS5_IJNSA_ILi128EEENSA_ILi256EEENSA_ILi64EEEEEEaNS5_IJlSC_lEEEaSJ_NS4_8TiledMMAINS4_8MMA_AtomIJNS4_21SM100_MMA_S8_2x1SM_SSIaaiLi128ELi256ELNS4_4UMMA5MajorE0ELSO_0ELNSN_8SaturateE0EEEEEENS4_6LayoutINS5_IJSC_SC_SC_EEENS5_IJNSA_ILi0EEESU_SU_EEEEENS5_IJNS4_10UnderscoreESX_SX_EEEEENS4_18SM100_TMA_2SM_LOADENS4_14ComposedLayoutINS4_7SwizzleILi2ELi4ELi3EEENS4_18smem_ptr_flag_bitsILi8EEENSS_INS5_IJSB_SH_EEENS5_IJSH_SC_EEEEEEEvNS4_8identityENS4_28SM100_TMA_2SM_LOAD_MULTICASTES19_vS1A_EENS_8epilogue10collective18CollectiveEpilogueINS1D_23Sm100TmaWarpSpecializedILi4ELi2ELi32ELb0ELb0EEEJNS5_IJSH_SG_SH_EEENS5_IJNSS_ISH_SC_EENSS_INS5_IJNSA_ILi32EEENSA_ILi2EEEEEENS5_IJSC_SF_EEEEEEEEaSJ_aSJ_NS1D_6fusion15FusionCallbacksIS1H_NS1Q_17LinearCombinationIaiaiLNS_15FloatRoundStyleE2EEES1I_S1P_JEEENS4_5SM1004TMEM4LOAD26SM100_TMEM_LOAD_32dp32b32xENS4_13SM90_TMA_LOADENS11_INS12_ILi1ELi4ELi3EEES15_NSS_INS5_IJSB_S1K_EEENS5_IJS1K_SC_EEEEEEENS4_39AutoVectorizingCopyWithAssumedAlignmentILi128EEENS4_14SM90_TMA_STOREES25_S27_S27_EEEvvEEEEvNT_6ParamsE)
        .other          _ZN7cutlass13device_kernelINS_4gemm6kernel13GemmUniversalIN4cute5tupleIJiiiiEEENS1_10collective13CollectiveMmaINS1_35MainloopSm100TmaUmmaWarpSpecializedILi16ELi2ELi4ENS5_IJNS4_1CILi8EEENSA_ILi1EEESC_EEEEENS5_IJNSA_ILi128EEENSA_ILi256EEENSA_ILi64EEEEEEaNS5_IJlSC_lEEEaSJ_NS4_8TiledMMAINS4_8MMA_AtomIJNS4_21SM100_MMA_S8_2x1SM_SSIaaiLi128ELi256ELNS4_4UMMA5MajorE0ELSO_0ELNSN_8SaturateE0EEEEEENS4_6LayoutINS5_IJSC_SC_SC_EEENS5_IJNSA_ILi0EEESU_SU_EEEEENS5_IJNS4_10UnderscoreESX_SX_EEEEENS4_18SM100_TMA_2SM_LOADENS4_14ComposedLayoutINS4_7SwizzleILi2ELi4ELi3EEENS4_18smem_ptr_flag_bitsILi8EEENSS_INS5_IJSB_SH_EEENS5_IJSH_SC_EEEEEEEvNS4_8identityENS4_28SM100_TMA_2SM_LOAD_MULTICASTES19_vS1A_EENS_8epilogue10collective18CollectiveEpilogueINS1D_23Sm100TmaWarpSpecializedILi4ELi2ELi32ELb0ELb0EEEJNS5_IJSH_SG_SH_EEENS5_IJNSS_ISH_SC_EENSS_INS5_IJNSA_ILi32EEENSA_ILi2EEEEEENS5_IJSC_SF_EEEEEEEEaSJ_aSJ_NS1D_6fusion15FusionCallbacksIS1H_NS1Q_17LinearCombinationIaiaiLNS_15FloatRoundStyleE2EEES1I_S1P_JEEENS4_5SM1004TMEM4LOAD26SM100_TMEM_LOAD_32dp32b32xENS4_13SM90_TMA_LOADENS11_INS12_ILi1ELi4ELi3EEES15_NSS_INS5_IJSB_S1K_EEENS5_IJS1K_SC_EEEEEEENS4_39AutoVectorizingCopyWithAssumedAlignmentILi128EEENS4_14SM90_TMA_STOREES25_S27_S27_EEEvvEEEEvNT_6ParamsE,@"STO_CUDA_ENTRY STV_DEFAULT"
_ZN7cutlass13device_kernelINS_4gemm6kernel13GemmUniversalIN4cute5tupleIJiiiiEEENS1_10collective13CollectiveMmaINS1_35MainloopSm100TmaUmmaWarpSpecializedILi16ELi2ELi4ENS5_IJNS4_1CILi8EEENSA_ILi1EEESC_EEEEENS5_IJNSA_ILi128EEENSA_ILi256EEENSA_ILi64EEEEEEaNS5_IJlSC_lEEEaSJ_NS4_8TiledMMAINS4_8MMA_AtomIJNS4_21SM100_MMA_S8_2x1SM_SSIaaiLi128ELi256ELNS4_4UMMA5MajorE0ELSO_0ELNSN_8SaturateE0EEEEEENS4_6LayoutINS5_IJSC_SC_SC_EEENS5_IJNSA_ILi0EEESU_SU_EEEEENS5_IJNS4_10UnderscoreESX_SX_EEEEENS4_18SM100_TMA_2SM_LOADENS4_14ComposedLayoutINS4_7SwizzleILi2ELi4ELi3EEENS4_18smem_ptr_flag_bitsILi8EEENSS_INS5_IJSB_SH_EEENS5_IJSH_SC_EEEEEEEvNS4_8identityENS4_28SM100_TMA_2SM_LOAD_MULTICASTES19_vS1A_EENS_8epilogue10collective18CollectiveEpilogueINS1D_23Sm100TmaWarpSpecializedILi4ELi2ELi32ELb0ELb0EEEJNS5_IJSH_SG_SH_EEENS5_IJNSS_ISH_SC_EENSS_INS5_IJNSA_ILi32EEENSA_ILi2EEEEEENS5_IJSC_SF_EEEEEEEEaSJ_aSJ_NS1D_6fusion15FusionCallbacksIS1H_NS1Q_17LinearCombinationIaiaiLNS_15FloatRoundStyleE2EEES1I_S1P_JEEENS4_5SM1004TMEM4LOAD26SM100_TMEM_LOAD_32dp32b32xENS4_13SM90_TMA_LOADENS11_INS12_ILi1ELi4ELi3EEES15_NSS_INS5_IJSB_S1K_EEENS5_IJS1K_SC_EEEEEEENS4_39AutoVectorizingCopyWithAssumedAlignmentILi128EEENS4_14SM90_TMA_STOREES25_S27_S27_EEEvvEEEEvNT_6ParamsE:
[----:B------:R-:W1:Y:S01]  /*0000*/  LDC R1, c[0x0][0x37c] ;  /* 0x0000df00ff017b82 */ /* 0x000e620000000800 */
[----:B------:R-:W2:Y:S01]  /*0010*/  S2R R87, SR_TID.X ;  /* 0x0000000000577919 */ /* 0x000ea20000002100 */
[----:B------:R-:W3:Y:S06]  /*0020*/  LDCU.64 UR8, c[0x0][0x890] ;  /* 0x00011200ff0877ac */ /* 0x000eec0008000a00 */
[----:B------:R-:W4:Y:S01]  /*0030*/  S2UR UR46, SR_CgaCtaId ;  /* 0x00000000002e79c3 */ /* 0x000f220000008800 */
[----:B------:R-:W-:Y:S02]  /*0040*/  PRMT R76, RZ, 0x7610, R76 ;  /* 0x00007610ff4c7816 */ /* 0x000fe4000000004c */
[----:B------:R-:W-:Y:S01]  /*0050*/  ELECT P1, URZ, PT ;  /* 0x0000000000ff782f */ /* 0x000fe20003820000 */
[----:B---3--:R-:W-:-:S04]  /*0060*/  UISETP.NE.U32.AND UP0, UPT, UR8, URZ, UPT ;  /* 0x000000ff0800728c */ /* 0x008fc8000bf05070 */
[----:B------:R-:W-:Y:S02]  /*0070*/  UISETP.NE.AND.EX UP0, UPT, UR9, URZ, UPT, UP0 ;  /* 0x000000ff0900728c */ /* 0x000fe4000bf05300 */
[----:B----4-:R-:W-:Y:S02]  /*0080*/  ULOP3.LUT UR33, UR46, 0x1, URZ, 0xc0, !UPT ;  /* 0x000000012e217892 */ /* 0x010fe4000f8ec0ff */
[----:B------:R-:W-:Y:S01]  /*0090*/  ULOP3.LUT UR34, UR46, 0x1, URZ, 0x3c, !UPT ;  /* 0x000000012e227892 */ /* 0x000fe2000f8e3cff */
[----:B--2---:R-:W-:-:S05]  /*00a0*/  SHF.R.U32.HI R77, RZ, 0x5, R87 ;  /* 0x00000005ff4d7819 */ /* 0x004fca0000011657 */
[----:B------:R-:W2:Y:S02]  /*00b0*/  SHFL.IDX PT, R0, R77, RZ, 0x1f ;  /* 0x00001fff4d007589 */ /* 0x000ea400000e0000 */
[----:B--2---:R-:W-:Y:S01]  /*00c0*/  R2UR UR20, R0 ;  /* 0x00000000001472ca */ /* 0x004fe200000e0000 */
[----:B-1----:R-:W-:-:S14]  /*00d0*/  BRA.U UP0, `(.L_x_0) ;  /* 0x0000000100307547 */ /* 0x002fdc000b800000 */
[----:B------:R-:W1:Y:S02]  /*00e0*/  LDCU.64 UR4, c[0x0][0x888] ;  /* 0x00011100ff0477ac */ /* 0x000e640008000a00 */
[----:B-1----:R-:W-:-:S04]  /*00f0*/  UISETP.NE.U32.AND UP0, UPT, UR4, URZ, UPT ;  /* 0x000000ff0400728c */ /* 0x002fc8000bf05070 */
[----:B------:R-:W-:-:S09]  /*0100*/  UISETP.NE.AND.EX UP0, UPT, UR5, URZ, UPT, UP0 ;  /* 0x000000ff0500728c */ /* 0x000fd2000bf05300 */
[----:B------:R-:W-:Y:S05]  /*0110*/  BRA.U !UP0, `(.L_x_1) ;  /* 0x0000000108147547 */ /* 0x000fea000b800000 */
[----:B------:R-:W1:Y:S01]  /*0120*/  LDC.64 R40, c[0x0][0x888] ;  /* 0x00022200ff287b82 */ /* 0x000e620000000a00 */
[----:B------:R-:W1:Y:S02]  /*0130*/  LDCU.64 UR4, c[0x0][0x358] ;  /* 0x00006b00ff0477ac */ /* 0x000e640008000a00 */
[----:B-1----:R1:W5:Y:S01]  /*0140*/  LDG.E R40, desc[UR4][R40.64] ;  /* 0x0000000428287981 */ /* 0x002362000c1e1900 */
[----:B------:R-:W-:Y:S01]  /*0150*/  HFMA2 R76, -RZ, RZ, 0, 5.9604644775390625e-08 ;  /* 0x00000001ff4c7431 */ /* 0x000fe200000001ff */
[----:B------:R-:W-:Y:S05]  /*0160*/  BRA `(.L_x_0) ;  /* 0x00000000000c7947 */ /* 0x000fea0003800000 */
.L_x_1:
[----:B------:R-:W1:Y:S01]  /*0170*/  LDCU UR4, c[0x0][0x880] ;  /* 0x00011000ff0477ac */ /* 0x000e620008000800 */
[----:B------:R-:W-:Y:S01]  /*0180*/  HFMA2 R76, -RZ, RZ, 0, 5.9604644775390625e-08 ;  /* 0x00000001ff4c7431 */ /* 0x000fe200000001ff */
[----:B-1----:R-:W-:-:S07]  /*0190*/  MOV R40, UR4 ;  /* 0x0000000400287c02 */ /* 0x002fce0008000f00 */
.L_x_0:
[----:B------:R-:W2:Y:S02]  /*01a0*/  LDCU.64 UR4, c[0x0][0x8b0] ;  /* 0x00011600ff0477ac */ /* 0x000ea40008000a00 */
[----:B--2---:R-:W-:-:S04]  /*01b0*/  UISETP.NE.U32.AND UP0, UPT, UR4, URZ, UPT ;  /* 0x000000ff0400728c */ /* 0x004fc8000bf05070 */
[----:B------:R-:W-:-:S09]  /*01c0*/  UISETP.NE.AND.EX UP0, UPT, UR5, URZ, UPT, UP0 ;  /* 0x000000ff0500728c */ /* 0x000fd2000bf05300 */
[----:B------:R-:W-:Y:S05]  /*01d0*/  BRA.U UP0, `(.L_x_2) ;  /* 0x0000000100287547 */ /* 0x000fea000b800000 */
[----:B------:R-:W2:Y:S02]  /*01e0*/  LDCU.64 UR4, c[0x0][0x8a8] ;  /* 0x00011500ff0477ac */ /* 0x000ea40008000a00 */
[----:B--2---:R-:W-:-:S04]  /*01f0*/  UISETP.NE.U32.AND UP0, UPT, UR4, URZ, UPT ;  /* 0x000000ff0400728c */ /* 0x004fc8000bf05070 */
[----:B------:R-:W-:-:S09]  /*0200*/  UISETP.NE.AND.EX UP0, UPT, UR5, URZ, UPT, UP0 ;  /* 0x000000ff0500728c */ /* 0x000fd2000bf05300 */
[----:B------:R-:W-:Y:S05]  /*0210*/  BRA.U !UP0, `(.L_x_3) ;  /* 0x0000000108107547 */ /* 0x000fea000b800000 */
[----:B------:R-:W2:Y:S01]  /*0220*/  LDC.64 R38, c[0x0][0x8a8] ;  /* 0x00022a00ff267b82 */ /* 0x000ea20000000a00 */
[----:B------:R-:W2:Y:S02]  /*0230*/  LDCU.64 UR4, c[0x0][0x358] ;  /* 0x00006b00ff0477ac */ /* 0x000ea40008000a00 */
[----:B--2---:R2:W5:Y:S01]  /*0240*/  LDG.E R38, desc[UR4][R38.64] ;  /* 0x0000000426267981 */ /* 0x004562000c1e1900 */
[----:B------:R-:W-:Y:S05]  /*0250*/  BRA `(.L_x_2) ;  /* 0x0000000000087947 */ /* 0x000fea0003800000 */
.L_x_3:
[----:B------:R-:W2:Y:S02]  /*0260*/  LDCU UR4, c[0x0][0x8a0] ;  /* 0x00011400ff0477ac */ /* 0x000ea40008000800 */
[----:B--2---:R-:W-:Y:S02]  /*0270*/  MOV R38, UR4 ;  /* 0x0000000400267c02 */ /* 0x004fe40008000f00 */
.L_x_2:
[----:B------:R-:W-:Y:S01]  /*0280*/  IMAD.U32 R0, RZ, RZ, UR20 ;  /* 0x00000014ff007e24 */ /* 0x000fe2000f8e00ff */
[----:B------:R-:W-:Y:S04]  /*0290*/  BSSY.RECONVERGENT B0, `(.L_x_4) ;  /* 0x000000c000007945 */ /* 0x000fe80003800200 */
[C---:B------:R-:W-:Y:S02]  /*02a0*/  ISETP.NE.OR P2, PT, R0.reuse, 0x1, !P1 ;  /* 0x000000010000780c */ /* 0x040fe40004f45670 */
[----:B------:R-:W-:-:S11]  /*02b0*/  ISETP.NE.OR P0, PT, R0, 0x3, !P1 ;  /* 0x000000030000780c */ /* 0x000fd60004f05670 */
[----:B------:R-:W-:Y:S05]  /*02c0*/  @P2 BRA `(.L_x_5) ;  /* 0x0000000000202947 */ /* 0x000fea0003800000 */
[----:B------:R-:W3:Y:S02]  /*02d0*/  LDCU.64 UR4, c[0x0][0x348] ;  /* 0x00006900ff0477ac */ /* 0x000ee40008000a00 */
[----:B---3--:R-:W-:Y:S02]  /*02e0*/  UIADD3 UR6, UP1, UPT, UR4, 0x80, URZ ;  /* 0x0000008004067890 */ /* 0x008fe4000ff3e0ff */
[----:B------:R-:W-:Y:S02]  /*02f0*/  UIADD3 UR4, UP0, UPT, UR4, 0x180, URZ ;  /* 0x0000018004047890 */ /* 0x000fe4000ff1e0ff */
[----:B------:R-:W-:Y:S02]  /*0300*/  UIADD3.X UR7, UPT, UPT, URZ, UR5, URZ, UP1, !UPT ;  /* 0x00000005ff077290 */ /* 0x000fe40008ffe4ff */
[----:B------:R-:W-:-:S07]  /*0310*/  UIADD3.X UR5, UPT, UPT, URZ, UR5, URZ, UP0, !UPT ;  /* 0x00000005ff057290 */ /* 0x000fce00087fe4ff */
[----:B------:R3:W-:Y:S02]  /*0320*/  UTMACCTL.PF [UR6] ;  /* 0x00000000060079b9 */ /* 0x0007e40008040000 */
[----:B------:R3:W-:Y:S02]  /*0330*/  UTMACCTL.PF [UR4] ;  /* 0x00000000040079b9 */ /* 0x0007e40008040000 */
[----:B---3--:R-:W-:Y:S01]  /*0340*/  NOP ;  /* 0x0000000000007918 */ /* 0x008fe20000000000 */
.L_x_5:
[----:B------:R-:W-:Y:S05]  /*0350*/  BSYNC.RECONVERGENT B0 ;  /* 0x0000000000007941 */ /* 0x000fea0003800200 */
.L_x_4:
[----:B------:R-:W-:Y:S04]  /*0360*/  BSSY.RECONVERGENT B0, `(.L_x_6) ;  /* 0x000000a000007945 */ /* 0x000fe80003800200 */
        /* <DEDUP_REMOVED lines=9> */
.L_x_7:
[----:B------:R-:W-:Y:S05]  /*0400*/  BSYNC.RECONVERGENT B0 ;  /* 0x0000000000007941 */ /* 0x000fea0003800200 */
.L_x_6:
[----:B------:R-:W3:Y:S01]  /*0410*/  LDCU.64 UR4, c[0x0][0x888] ;  /* 0x00011100ff0477ac */ /* 0x000ee20008000a00 */
[----:B------:R-:W-:Y:S02]  /*0420*/  UISETP.EQ.U32.AND UP2, UPT, UR8, URZ, UPT ;  /* 0x000000ff0800728c */ /* 0x000fe4000bf42070 */
[----:B------:R-:W-:Y:S02]  /*0430*/  UPLOP3.LUT UP4, UPT, UPT, UPT, UPT, 0x80, 0x8 ;  /* 0x000000000008789c */ /* 0x000fe40003f8f070 */
[----:B---3--:R-:W-:-:S04]  /*0440*/  UISETP.NE.U32.AND UP0, UPT, UR4, URZ, UPT ;  /* 0x000000ff0400728c */ /* 0x008fc8000bf05070 */
[----:B------:R-:W-:-:S04]  /*0450*/  UISETP.NE.AND.EX UP1, UPT, UR5, URZ, UPT, UP0 ;  /* 0x000000ff0500728c */ /* 0x000fc8000bf25300 */
[----:B------:R-:W-:-:S04]  /*0460*/  UISETP.EQ.OR.EX UP3, UPT, UR9, URZ, !UP1, UP2 ;  /* 0x000000ff0900728c */ /* 0x000fc8000cf62720 */
[----:B------:R-:W-:-:S06]  /*0470*/  UP2UR UR4, UPR, URZ, 0x8 ;  /* 0x00000008ff047883 */ /* 0x000fcc0008000000 */
[----:B------:R-:W-:Y:S01]  /*0480*/  MOV R79, UR4 ;  /* 0x00000004004f7c02 */ /* 0x000fe20008000f00 */
[----:B------:R-:W-:Y:S06]  /*0490*/  BRA.U !UP3, `(.L_x_8) ;  /* 0x000000010b207547 */ /* 0x000fec000b800000 */
[----:B-----5:R-:W-:Y:S01]  /*04a0*/  R2UR UR5, R40 ;  /* 0x00000000280572ca */ /* 0x020fe200000e0000 */
[----:B------:R-:W-:Y:S02]  /*04b0*/  UISETP.NE.U32.AND UP2, UPT, UR8, URZ, UPT ;  /* 0x000000ff0800728c */ /* 0x000fe4000bf45070 */
[----:B------:R-:W-:Y:S02]  /*04c0*/  USEL UR4, URZ, 0xffffffff, UP1 ;  /* 0xffffffffff047887 */ /* 0x000fe40008800000 */
[----:B------:R-:W-:-:S08]  /*04d0*/  UISETP.NE.AND.EX UP2, UPT, UR9, URZ, UPT, UP2 ;  /* 0x000000ff0900728c */ /* 0x000fd0000bf45320 */
[----:B------:R-:W-:-:S04]  /*04e0*/  UISETP.NE.AND UP0, UPT, UR5, URZ, UPT ;  /* 0x000000ff0500728c */ /* 0x000fc8000bf05270 */
[----:B------:R-:W-:-:S04]  /*04f0*/  @!UP2 USEL UR4, URZ, 0xffffffff, UP0 ;  /* 0xffffffffff04a887 */ /* 0x000fc80008000000 */
[----:B------:R-:W-:-:S04]  /*0500*/  ULOP3.LUT UR4, UR4, 0x1, URZ, 0xc0, !UPT ;  /* 0x0000000104047892 */ /* 0x000fc8000f8ec0ff */
[----:B------:R-:W-:-:S11]  /*0510*/  UISETP.NE.U32.AND UP4, UPT, UR4, 0x1, UPT ;  /* 0x000000010400788c */ /* 0x000fd6000bf85070 */
.L_x_8:
[----:B------:R-:W3:Y:S01]  /*0520*/  SHFL.IDX PT, R0, R77, RZ, 0x1f ;  /* 0x00001fff4d007589 */ /* 0x000ee200000e0000 */
[----:B------:R-:W-:-:S04]  /*0530*/  UISETP.NE.AND UP0, UPT, UR20, 0x2, UPT ;  /* 0x000000021400788c */ /* 0x000fc8000bf05270 */
[----:B------:R-:W-:Y:S02]  /*0540*/  UISETP.EQ.AND UP2, UPT, UR33, URZ, !UP0 ;  /* 0x000000ff2100728c */ /* 0x000fe4000c742270 */
[----:B------:R-:W-:-:S04]  /*0550*/  USEL UR55, URZ, 0x1, UP0 ;  /* 0x00000001ff377887 */ /* 0x000fc80008000000 */
[----:B------:R-:W-:Y:S02]  /*0560*/  PLOP3.LUT P3, PT, P1, PT, UP2, 0x80, 0x8 ;  /* 0x000000000008781c */ /* 0x000fe40000f6f028 */
[----:B---3--:R-:W-:-:S13]  /*0570*/  ISETP.NE.AND P0, PT, R0, RZ, PT ;  /* 0x000000ff0000720c */ /* 0x008fda0003f05270 */
[----:B------:R-:W-:Y:S05]  /*0580*/  @P0 BRA `(.L_x_9) ;  /* 0x0000000000c00947 */ /* 0x000fea0003800000 */
[----:B------:R-:W-:Y:S01]  /*0590*/  ELECT P0, URZ, PT ;  /* 0x0000000000ff782f */ /* 0x000fe20003800000 */
[----:B------:R-:W-:-:S12]  /*05a0*/  BSSY.RECONVERGENT B0, `(.L_x_9) ;  /* 0x000002e000007945 */ /* 0x000fd80003800200 */
[----:B------:R-:W-:Y:S05]  /*05b0*/  @!P0 BRA `(.L_x_10) ;  /* 0x0000000000b08947 */ /* 0x000fea0003800000 */
[----:B------:R-:W-:Y:S01]  /*05c0*/  UMOV UR4, 0x400 ;  /* 0x0000040000047882 */ /* 0x000fe20000000000 */
[----:B------:R-:W-:Y:S01]  /*05d0*/  UMOV UR8, 0x1 ;  /* 0x0000000100087882 */ /* 0x000fe20000000000 */
[----:B------:R-:W-:Y:S01]  /*05e0*/  UMOV UR6, 0x4 ;  /* 0x0000000400067882 */ /* 0x000fe20000000000 */
[----:B------:R-:W-:Y:S02]  /*05f0*/  ULEA UR4, UR46, UR4, 0x18 ;  /* 0x000000042e047291 */ /* 0x000fe4000f8ec0ff */
[----:B------:R-:W-:-:S04]  /*0600*/  UIADD3 UR8, UPT, UPT, -UR8, 0x100000, URZ ;  /* 0x0010000008087890 */ /* 0x000fc8000fffe1ff */
[----:B------:R-:W-:Y:S02]  /*0610*/  USHF.L.U32 UR9, UR8, 0xb, URZ ;  /* 0x0000000b08097899 */ /* 0x000fe400080006ff */
[----:B------:R-:W-:Y:S02]  /*0620*/  USHF.L.U32 UR8, UR8, 0x1, URZ ;  /* 0x0000000108087899 */ /* 0x000fe400080006ff */
[----:B------:R-:W-:-:S04]  /*0630*/  UIADD3 UR6, UPT, UPT, -UR6, 0x100000, URZ ;  /* 0x0010000006067890 */ /* 0x000fc8000fffe1ff */
[----:B------:R-:W-:Y:S02]  /*0640*/  USHF.L.U32 UR7, UR6, 0xb, URZ ;  /* 0x0000000b06077899 */ /* 0x000fe400080006ff */
[----:B------:R-:W-:Y:S01]  /*0650*/  USHF.L.U32 UR6, UR6, 0x1, URZ ;  /* 0x0000000106067899 */ /* 0x000fe200080006ff */
[----:B------:R-:W3:Y:S03]  /*0660*/  FENCE.VIEW.ASYNC.S ;  /* 0x00000000000073c6 */ /* 0x000ee60000000000 */
[----:B---3--:R3:W4:Y:S08]  /*0670*/  SYNCS.EXCH.64 URZ, [UR4], UR8 ;  /* 0x0000000804ff75b2 */ /* 0x0087300008000100 */
[----:B------:R3:W1:Y:S01]  /*0680*/  SYNCS.EXCH.64 URZ, [UR4+0x80], UR6 ;  /* 0x0000800604ff75b2 */ /* 0x0006620008000100 */
        /* <DEDUP_REMOVED lines=29> */
[----:B------:R3:W1:Y:S02]  /*0860*/  SYNCS.EXCH.64 URZ, [UR4+0xf8], UR6 ;  /* 0x0000f80604ff75b2 */ /* 0x0006640008000100 */
[----:B---34-:R-:W-:Y:S01]  /*0870*/  NOP ;  /* 0x0000000000007918 */ /* 0x018fe20000000000 */
.L_x_10:
[----:B------:R-:W-:Y:S05]  /*0880*/  BSYNC.RECONVERGENT B0 ;  /* 0x0000000000007941 */ /* 0x000fea0003800200 */
.L_x_9:
[----:B------:R-:W3:Y:S01]  /*0890*/  SHFL.IDX PT, R0, R77, RZ, 0x1f ;  /* 0x00001fff4d007589 */ /* 0x000ee200000e0000 */
[----:B------:R-:W-:Y:S01]  /*08a0*/  NOP ;  /* 0x0000000000007918 */ /* 0x000fe20000000000 */
[----:B---3--:R-:W-:-:S13]  /*08b0*/  ISETP.NE.AND P0, PT, R0, 0x1, PT ;  /* 0x000000010000780c */ /* 0x008fda0003f05270 */
[----:B------:R-:W-:Y:S05]  /*08c0*/  @P0 BRA `(.L_x_11) ;  /* 0x0000000000540947 */ /* 0x000fea0003800000 */
        /* <DEDUP_REMOVED lines=10> */
[----:B------:R-:W-:Y:S01]  /*0970*/  ELECT P0, URZ, PT ;  /* 0x0000000000ff782f */ /* 0x000fe20003800000 */
[----:B------:R-:W3:Y:S02]  /*0980*/  FENCE.VIEW.ASYNC.S ;  /* 0x00000000000073c6 */ /* 0x000ee40000000000 */
[----:B---3--:R3:W4:Y:S08]  /*0990*/  SYNCS.EXCH.64 URZ, [UR4+0x100], UR8 ;  /* 0x0001000804ff75b2 */ /* 0x0087300008000100 */
[----:B------:R3:W1:Y:S01]  /*09a0*/  SYNCS.EXCH.64 URZ, [UR4+0x120], UR6 ;  /* 0x0001200604ff75b2 */ /* 0x0006620008000100 */
[----:B------:R3:W1:Y:S01]  /*09b0*/  SYNCS.EXCH.64 URZ, [UR4+0x108], UR8 ;  /* 0x0001080804ff75b2 */ /* 0x0006620008000100 */
[----:B------:R3:W1:Y:S01]  /*09c0*/  SYNCS.EXCH.64 URZ, [UR4+0x128], UR6 ;  /* 0x0001280604ff75b2 */ /* 0x0006620008000100 */
[----:B------:R3:W1:Y:S01]  /*09d0*/  SYNCS.EXCH.64 URZ, [UR4+0x110], UR8 ;  /* 0x0001100804ff75b2 */ /* 0x0006620008000100 */
[----:B------:R3:W1:Y:S01]  /*09e0*/  SYNCS.EXCH.64 URZ, [UR4+0x130], UR6 ;  /* 0x0001300604ff75b2 */ /* 0x0006620008000100 */
[----:B------:R3:W1:Y:S01]  /*09f0*/  SYNCS.EXCH.64 URZ, [UR4+0x118], UR8 ;  /* 0x0001180804ff75b2 */ /* 0x0006620008000100 */
[----:B------:R3:W1:Y:S01]  /*0a00*/  SYNCS.EXCH.64 URZ, [UR4+0x138], UR6 ;  /* 0x0001380604ff75b2 */ /* 0x0006620008000100 */
[----:B------:R-:W-:Y:S01]  /*0a10*/  NOP ;  /* 0x0000000000007918 */ /* 0x000fe20000000000 */
.L_x_11:
[----:B------:R-:W2:Y:S01]  /*0a20*/  SHFL.IDX PT, R0, R77, RZ, 0x1f ;  /* 0x00001fff4d007589 */ /* 0x000ea200000e0000 */
[----:B------:R-:W-:Y:S01]  /*0a30*/  NOP ;  /* 0x0000000000007918 */ /* 0x000fe20000000000 */
[----:B--2---:R-:W-:-:S13]  /*0a40*/  ISETP.NE.AND P0, PT, R0, 0x3, PT ;  /* 0x000000030000780c */ /* 0x004fda0003f05270 */
[----:B------:R-:W-:Y:S05]  /*0a50*/  @P0 BRA `(.L_x_12) ;  /* 0x00000000002c0947 */ /* 0x000fea0003800000 */
[----:B---3--:R-:W-:Y:S01]  /*0a60*/  UMOV UR6, 0x400 ;  /* 0x0000040000067882 */ /* 0x008fe20000000000 */
[----:B------:R-:W-:Y:S01]  /*0a70*/  UMOV UR4, 0x20 ;  /* 0x0000002000047882 */ /* 0x000fe20000000000 */
[----:B------:R-:W-:Y:S02]  /*0a80*/  ULEA UR6, UR46, UR6, 0x18 ;  /* 0x000000062e067291 */ /* 0x000fe4000f8ec0ff */
[----:B------:R-:W-:-:S04]  /*0a90*/  UIADD3 UR4, UPT, UPT, -UR4, 0x100000, URZ ;  /* 0x0010000004047890 */ /* 0x000fc8000fffe1ff */
[----:B------:R-:W-:Y:S02]  /*0aa0*/  USHF.L.U32 UR5, UR4, 0xb, URZ ;  /* 0x0000000b04057899 */ /* 0x000fe400080006ff */
[----:B------:R-:W-:Y:S01]  /*0ab0*/  USHF.L.U32 UR4, UR4, 0x1, URZ ;  /* 0x0000000104047899 */ /* 0x000fe200080006ff */
[----:B------:R-:W-:Y:S01]  /*0ac0*/  ELECT P0, URZ, PT ;  /* 0x0000000000ff782f */ /* 0x000fe20003800000 */
[----:B------:R-:W2:Y:S10]  /*0ad0*/  FENCE.VIEW.ASYNC.S ;  /* 0x00000000000073c6 */ /* 0x000eb40000000000 */
[----:B--2---:R2:W3:Y:S01]  /*0ae0*/  SYNCS.EXCH.64 URZ, [UR6+0x140], UR4 ;  /* 0x0001400406ff75b2 */ /* 0x0044e20008000100 */
[----:B------:R2:W1:Y:S01]  /*0af0*/  SYNCS.EXCH.64 URZ, [UR6+0x148], UR4 ;  /* 0x0001480406ff75b2 */ /* 0x0004620008000100 */
[----:B------:R-:W-:Y:S01]  /*0b00*/  NOP ;  /* 0x0000000000007918 */ /* 0x000fe20000000000 */
.L_x_12:
[----:B------:R-:W4:Y:S01]  /*0b10*/  SHFL.IDX PT, R0, R77, RZ, 0x1f ;  /* 0x00001fff4d007589 */ /* 0x000f2200000e0000 */
[----:B------:R-:W-:Y:S01]  /*0b20*/  NOP ;  /* 0x0000000000007918 */ /* 0x000fe20000000000 */
[----:B----4-:R-:W-:-:S13]  /*0b30*/  ISETP.NE.AND P0, PT, R0, 0x4, PT ;  /* 0x000000040000780c */ /* 0x010fda0003f05270 */
[----:B------:R-:W-:Y:S05]  /*0b40*/  @P0 BRA `(.L_x_13) ;  /* 0x0000000000480947 */ /* 0x000fea0003800000 */
[----:B--23--:R-:W-:Y:S01]  /*0b50*/  UMOV UR4, 0x720 ;  /* 0x0000072000047882 */ /* 0x00cfe20000000000 */
[----:B------:R-:W-:Y:S01]  /*0b60*/  UMOV UR6, 0x400 ;  /* 0x0000040000067882 */ /* 0x000fe20000000000 */
[----:B------:R-:W-:Y:S01]  /*0b70*/  USEL UR4, UR4, 0x620, UP4 ;  /* 0x0000062004047887 */ /* 0x000fe2000a000000 */
        /* <DEDUP_REMOVED lines=9> */
[----:B------:R-:W2:Y:S02]  /*0c10*/  FENCE.VIEW.ASYNC.S ;  /* 0x00000000000073c6 */ /* 0x000ea40000000000 */
[----:B--2---:R4:W2:Y:S08]  /*0c20*/  SYNCS.EXCH.64 URZ, [UR6+0x150], UR8 ;  /* 0x0001500806ff75b2 */ /* 0x0048b00008000100 */
[----:B------:R4:W3:Y:S01]  /*0c30*/  SYNCS.EXCH.64 URZ, [UR6+0x160], UR4 ;  /* 0x0001600406ff75b2 */ /* 0x0008e20008000100 */
[----:B------:R4:W1:Y:S01]  /*0c40*/  SYNCS.EXCH.64 URZ, [UR6+0x158], UR8 ;  /* 0x0001580806ff75b2 */ /* 0x0008620008000100 */
[----:B------:R4:W1:Y:S02]  /*0c50*/  SYNCS.EXCH.64 URZ, [UR6+0x168], UR4 ;  /* 0x0001680406ff75b2 */ /* 0x0008640008000100 */
[----:B----4-:R-:W-:Y:S01]  /*0c60*/  NOP ;  /* 0x0000000000007918 */ /* 0x010fe20000000000 */
.L_x_13:
[----:B------:R-:W4:Y:S01]  /*0c70*/  SHFL.IDX PT, R0, R77, RZ, 0x1f ;  /* 0x00001fff4d007589 */ /* 0x000f2200000e0000 */
[----:B------:R-:W-:Y:S01]  /*0c80*/  NOP ;  /* 0x0000000000007918 */ /* 0x000fe20000000000 */
[----:B----4-:R-:W-:-:S13]  /*0c90*/  ISETP.NE.AND P0, PT, R0, 0x5, PT ;  /* 0x000000050000780c */ /* 0x010fda0003f05270 */
[----:B------:R-:W-:Y:S05]  /*0ca0*/  @P0 BRA `(.L_x_14) ;  /* 0x0000000000540947 */ /* 0x000fea0003800000 */
[----:B--23--:R-:W-:Y:S01]  /*0cb0*/  UMOV UR4, 0x400 ;  /* 0x0000040000047882 */ /* 0x00cfe20000000000 */
        /* <DEDUP_REMOVED lines=14> */
[----:B------:R4:W1:Y:S01]  /*0da0*/  SYNCS.EXCH.64 URZ, [UR4+0x198], UR8 ;  /* 0x0001980804ff75b2 */ /* 0x0008620008000100 */
[----:B------:R4:W1:Y:S01]  /*0db0*/  SYNCS.EXCH.64 URZ, [UR4+0x180], UR6 ;  /* 0x0001800604ff75b2 */ /* 0x0008620008000100 */
[----:B------:R4:W1:Y:S01]  /*0dc0*/  SYNCS.EXCH.64 URZ, [UR4+0x1a0], UR8 ;  /* 0x0001a00804ff75b2 */ /* 0x0008620008000100 */
[----:B------:R4:W1:Y:S01]  /*0dd0*/  SYNCS.EXCH.64 URZ, [UR4+0x188], UR6 ;  /* 0x0001880604ff75b2 */ /* 0x0008620008000100 */
[----:B------:R4:W1:Y:S02]  /*0de0*/  SYNCS.EXCH.64 URZ, [UR4+0x1a8], UR8 ;  /* 0x0001a80804ff75b2 */ /* 0x0008640008000100 */
[----:B----4-:R-:W-:Y:S01]  /*0df0*/  NOP ;  /* 0x0000000000007918 */ /* 0x010fe20000000000 */
.L_x_14:
[----:B------:R-:W4:Y:S01]  /*0e00*/  SHFL.IDX PT, R0, R77, RZ, 0x1f ;  /* 0x00001fff4d007589 */ /* 0x000f2200000e0000 */
[----:B------:R-:W-:Y:S01]  /*0e10*/  ISETP.NE.OR P1, PT, RZ, UR20, !P1 ;  /* 0x00000014ff007c0c */ /* 0x000fe2000cf25670 */
[----:B------:R-:W-:Y:S01]  /*0e20*/  NOP ;  /* 0x0000000000007918 */ /* 0x000fe20000000000 */
[----:B----4-:R-:W-:-:S13]  /*0e30*/  ISETP.NE.AND P0, PT, R0, 0x3, PT ;  /* 0x000000030000780c */ /* 0x010fda0003f05270 */
[----:B------:R-:W-:Y:S05]  /*0e40*/  @P0 BRA `(.L_x_15) ;  /* 0x0000000000340947 */ /* 0x000fea0003800000 */
[----:B--23--:R-:W-:Y:S01]  /*0e50*/  UMOV UR4, 0x400 ;  /* 0x0000040000047882 */ /* 0x00cfe20000000000 */
[----:B------:R-:W-:Y:S01]  /*0e60*/  UMOV UR6, 0x20 ;  /* 0x0000002000067882 */ /* 0x000fe20000000000 */
[----:B------:R-:W-:Y:S02]  /*0e70*/  ULEA UR4, UR46, UR4, 0x18 ;  /* 0x000000042e047291 */ /* 0x000fe4000f8ec0ff */
[----:B------:R-:W-:-:S04]  /*0e80*/  UIADD3 UR6, UPT, UPT, -UR6, 0x100000, URZ ;  /* 0x0010000006067890 */ /* 0x000fc8000fffe1ff */
[----:B------:R-:W-:Y:S02]  /*0e90*/  USHF.L.U32 UR7, UR6, 0xb, URZ ;  /* 0x0000000b06077899 */ /* 0x000fe400080006ff */
[----:B------:R-:W-:Y:S01]  /*0ea0*/  USHF.L.U32 UR6, UR6, 0x1, URZ ;  /* 0x0000000106067899 */ /* 0x000fe200080006ff */
[----:B------:R-:W-:Y:S01]  /*0eb0*/  ELECT P0, URZ, PT ;  /* 0x0000000000ff782f */ /* 0x000fe20003800000 */
[----:B------:R-:W2:Y:S10]  /*0ec0*/  FENCE.VIEW.ASYNC.S ;  /* 0x00000000000073c6 */ /* 0x000eb40000000000 */
[----:B--2---:R4:W2:Y:S01]  /*0ed0*/  SYNCS.EXCH.64 URZ, [UR4+0x1b0], UR6 ;  /* 0x0001b00604ff75b2 */ /* 0x0048a20008000100 */
[----:B------:R4:W3:Y:S01]  /*0ee0*/  SYNCS.EXCH.64 URZ, [UR4+0x1c0], UR6 ;  /* 0x0001c00604ff75b2 */ /* 0x0008e20008000100 */
[----:B------:R4:W1:Y:S01]  /*0ef0*/  SYNCS.EXCH.64 URZ, [UR4+0x1b8], UR6 ;  /* 0x0001b80604ff75b2 */ /* 0x0008620008000100 */
[----:B------:R4:W1:Y:S02]  /*0f00*/  SYNCS.EXCH.64 URZ, [UR4+0x1c8], UR6 ;  /* 0x0001c80604ff75b2 */ /* 0x0008640008000100 */
[----:B----4-:R-:W-:Y:S01]  /*0f10*/  NOP ;  /* 0x0000000000007918 */ /* 0x010fe20000000000 */
.L_x_15:
[----:B------:R-:W-:Y:S01]  /*0f20*/  VOTEU.ALL UP0, P1 ;  /* 0x0000000000ff7886 */ /* 0x000fe20000800000 */
[----:B--23--:R-:W-:Y:S01]  /*0f30*/  UMOV UR4, 0x20 ;  /* 0x0000002000047882 */ /* 0x00cfe20000000000 */
[----:B------:R-:W2:Y:S01]  /*0f40*/  LDCU UR7, c[0x0][0x36c] ;  /* 0x00006d80ff0777ac */ /* 0x000ea20008000800 */
[----:B------:R-:W-:Y:S01]  /*0f50*/  NOP ;  /* 0x0000000000007918 */ /* 0x000fe20000000000 */
[----:B------:R-:W-:Y:S01]  /*0f60*/  LOP3.LUT R0, R87, 0x1f, RZ, 0xc0, !PT ;  /* 0x0000001f57007812 */ /* 0x000fe200078ec0ff */
[----:B------:R-:W-:Y:S01]  /*0f70*/  @!UP0 UMOV UR6, 0x400 ;  /* 0x0000040000068882 */ /* 0x000fe20000000000 */
[----:B------:R-:W-:-:S04]  /*0f80*/  @!UP0 UIADD3 UR4, UPT, UPT, -UR4, 0x100000, URZ ;  /* 0x0010000004048890 */ /* 0x000fc8000fffe1ff */
[----:B------:R-:W-:Y:S02]  /*0f90*/  @!UP0 USHF.L.U32 UR5, UR4, 0xb, URZ ;  /* 0x0000000b04058899 */ /* 0x000fe400080006ff */
[----:B------:R-:W-:Y:S02]  /*0fa0*/  @!UP0 USHF.L.U32 UR4, UR4, 0x1, URZ ;  /* 0x0000000104048899 */ /* 0x000fe400080006ff */
[----:B------:R-:W-:Y:S01]  /*0fb0*/  @!UP0 ULEA UR6, UR46, UR6, 0x18 ;  /* 0x000000062e068291 */ /* 0x000fe2000f8ec0ff */
[----:B------:R-:W-:Y:S01]  /*0fc0*/  VOTEU.ALL UP0, P1 ;  /* 0x0000000000ff7886 */ /* 0x000fe20000800000 */
[----:B------:R-:W-:Y:S02]  /*0fd0*/  UISETP.NE.AND UP5, UPT, UR20, URZ, UPT ;  /* 0x000000ff1400728c */ /* 0x000fe4000bfa5270 */
[----:B--2---:R-:W-:Y:S01]  /*0fe0*/  UISETP.EQ.U32.AND UP6, UPT, UR7, 0x1, UPT ;  /* 0x000000010700788c */ /* 0x004fe2000bfc2070 */
[----:B------:R-:W2:Y:S07]  /*0ff0*/  FENCE.VIEW.ASYNC.S ;  /* 0x00000000000073c6 */ /* 0x000eae0000000000 */
[----:B--2---:R2:W3:Y:S01]  /*1000*/  @!UP0 SYNCS.EXCH.64 URZ, [UR6+0x1d0], UR4 ;  /* 0x0001d00406ff85b2 */ /* 0x0044e20008000100 */
[----:B------:R-:W-:Y:S05]  /*1010*/  BRA.U !UP6, `(.L_x_16) ;  /* 0x000000010e087547 */ /* 0x000fea000b800000 */
[----:B-1-3--:R-:W-:Y:S01]  /*1020*/  UCGABAR_ARV ;  /* 0x00000000000079c7 */ /* 0x00afe20008000000 */
[----:B------:R-:W-:Y:S05]  /*1030*/  BRA `(.L_x_17) ;  /* 0x0000000000047947 */ /* 0x000fea0003800000 */
.L_x_16:
[----:B-1-3--:R-:W-:Y:S01]  /*1040*/  NOP ;  /* 0x0000000000007918 */ /* 0x00afe20000000000 */
.L_x_17:
[----:B------:R-:W1:Y:S01]  /*1050*/  S2UR UR25, SR_CTAID.X ;  /* 0x00000000001979c3 */ /* 0x000e620000002500 */
[----:B------:R-:W-:-:S05]  /*1060*/  CS2R.32 R78, SR_CgaSize ;  /* 0x00000000004e7805 */ /* 0x000fca0000008a00 */
[----:B------:R-:W-:-:S05]  /*1070*/  IMAD R78, R78, -0xa0, RZ ;  /* 0xffffff604e4e7824 */ /* 0x000fca00078e02ff */
[----:B--2---:R-:W-:-:S14]  /*1080*/  R2UR UR5, R78 ;  /* 0x000000004e0572ca */ /* 0x004fdc00000e0000 */
[----:B------:R-:W2:Y:S01]  /*1090*/  LDCU UR5, c[0x0][UR5+0x2b0] ;  /* 0x00005600050577ac */ /* 0x000ea20008000800 */
[----:B------:R-:W-:-:S05]  /*10a0*/  CS2R.32 R78, SR_CgaSize ;  /* 0x00000000004e7805 */ /* 0x000fca0000008a00 */
[----:B------:R-:W-:-:S05]  /*10b0*/  IMAD R78, R78, -0xa0, RZ ;  /* 0xffffff604e4e7824 */ /* 0x000fca00078e02ff */
[----:B------:R-:W-:-:S14]  /*10c0*/  R2UR UR4, R78 ;  /* 0x000000004e0472ca */ /* 0x000fdc00000e0000 */
[----:B------:R-:W3:Y:S01]  /*10d0*/  LDCU UR4, c[0x0][UR4+0x2b4] ;  /* 0x00005680040477ac */ /* 0x000ee20008000800 */
[----:B------:R-:W4:Y:S01]  /*10e0*/  S2UR UR31, SR_CTAID.Y ;  /* 0x00000000001f79c3 */ /* 0x000f220000002600 */
[----:B------:R-:W-:-:S05]  /*10f0*/  CS2R.32 R78, SR_CgaSize ;  /* 0x00000000004e7805 */ /* 0x000fca0000008a00 */
[----:B------:R-:W-:-:S05]  /*1100*/  IMAD R78, R78, -0xa0, RZ ;  /* 0xffffff604e4e7824 */ /* 0x000fca00078e02ff */
[----:B------:R-:W-:-:S14]  /*1110*/  R2UR UR7, R78 ;  /* 0x000000004e0772ca */ /* 0x000fdc00000e0000 */
[----:B------:R-:W3:Y:S01]  /*1120*/  LDCU UR7, c[0x0][UR7+0x2a4] ;  /* 0x00005480070777ac */ /* 0x000ee20008000800 */
[----:B------:R-:W-:Y:S01]  /*1130*/  UISETP.GT.U32.AND UP0, UPT, UR33, 0xffff, UPT ;  /* 0x0000ffff2100788c */ /* 0x000fe2000bf04070 */
[----:B------:R-:W-:-:S05]  /*1140*/  CS2R.32 R78, SR_CgaSize ;  /* 0x00000000004e7805 */ /* 0x000fca0000008a00 */
[----:B------:R-:W-:-:S05]  /*1150*/  IMAD R78, R78, -0xa0, RZ ;  /* 0xffffff604e4e7824 */ /* 0x000fca00078e02ff */
[----:B------:R-:W-:-:S14]  /*1160*/  R2UR UR63, R78 ;  /* 0x000000004e3f72ca */ /* 0x000fdc00000e0000 */
[----:B------:R-:W3:Y:S01]  /*1170*/  LDCU UR63, c[0x0][UR63+0x2a0] ;  /* 0x000054003f3f77ac */ /* 0x000ee20008000800 */
[----:B------:R-:W3:Y:S01]  /*1180*/  LDCU UR21, c[0x0][0xb24] ;  /* 0x00016480ff1577ac */ /* 0x000ee20008000800 */
[----:B------:R-:W3:Y:S01]  /*1190*/  LDCU UR45, c[0x0][0xb24] ;  /* 0x00016480ff2d77ac */ /* 0x000ee20008000800 */
[----:B-1----:R-:W-:Y:S01]  /*11a0*/  I2FP.F32.U32 R3, UR25 ;  /* 0x0000001900037c45 */ /* 0x002fe20008201000 */
[----:B------:R-:W1:Y:S04]  /*11b0*/  LDCU UR27, c[0x0][0xb30] ;  /* 0x00016600ff1b77ac */ /* 0x000e680008000800 */
[----:B--2---:R-:W-:Y:S01]  /*11c0*/  FMUL R3, R3, UR5 ;  /* 0x0000000503037c20 */ /* 0x004fe20008400000 */
[----:B------:R-:W-:Y:S01]  /*11d0*/  USEL UR5, UR33, 0xffff, !UP0 ;  /* 0x0000ffff21057887 */ /* 0x000fe2000c000000 */
[----:B----4-:R-:W-:Y:S01]  /*11e0*/  I2FP.F32.U32 R2, UR31 ;  /* 0x0000001f00027c45 */ /* 0x010fe20008201000 */
[----:B------:R-:W-:-:S03]  /*11f0*/  USHF.L.U32 UR24, UR46, 0xa, URZ ;  /* 0x0000000a2e187899 */ /* 0x000fc600080006ff */
[----:B------:R-:W2:Y:S01]  /*1200*/  F2I.U32.TRUNC.NTZ R3, R3 ;  /* 0x0000000300037305 */ /* 0x000ea2000020f000 */
[----:B------:R-:W-:Y:S01]  /*1210*/  ULOP3.LUT UR22, UR5, 0xffff, URZ, 0xc0, !UPT ;  /* 0x0000ffff05167892 */ /* 0x000fe2000f8ec0ff */
[----:B---3--:R-:W-:-:S06]  /*1220*/  FMUL R2, R2, UR4 ;  /* 0x0000000402027c20 */ /* 0x008fcc0008400000 */
[----:B------:R-:W3:Y:S01]  /*1230*/  F2I.U32.TRUNC.NTZ R2, R2 ;  /* 0x0000000200027305 */ /* 0x000ee2000020f000 */
[----:B--2---:R-:W-:Y:S02]  /*1240*/  R2UR UR4, R3 ;  /* 0x00000000030472ca */ /* 0x004fe400000e0000 */
[----:B------:R-:W-:Y:S02]  /*1250*/  PRMT R3, RZ, 0x7610, R3 ;  /* 0x00007610ff037816 */ /* 0x000fe40000000003 */
[----:B---3--:R-:W-:Y:S02]  /*1260*/  R2UR UR6, R2 ;  /* 0x00000000020672ca */ /* 0x008fe400000e0000 */
[----:B------:R-:W-:-:S07]  /*1270*/  PRMT R2, RZ, 0x7610, R2 ;  /* 0x00007610ff027816 */ /* 0x000fce0000000002 */
[----:B------:R-:W-:-:S04]  /*1280*/  UIADD3 UR5, UPT, UPT, -UR4, URZ, URZ ;  /* 0x000000ff04057290 */ /* 0x000fc8000fffe1ff */
[----:B------:R-:W-:Y:S02]  /*1290*/  UIMAD UR63, UR63, UR5, UR25 ;  /* 0x000000053f3f72a4 */ /* 0x000fe4000f8e0219 */
[----:B------:R-:W-:-:S04]  /*12a0*/  UIADD3 UR4, UPT, UPT, -UR6, URZ, URZ ;  /* 0x000000ff06047290 */ /* 0x000fc8000fffe1ff */
[----:B------:R-:W-:-:S06]  /*12b0*/  UIMAD UR4, UR7, UR4, UR31 ;  /* 0x00000004070472a4 */ /* 0x000fcc000f8e021f */
[----:B------:R-:W-:Y:S01]  /*12c0*/  IMAD.U32 R78, RZ, RZ, UR4 ;  /* 0x00000004ff4e7e24 */ /* 0x000fe2000f8e00ff */
[----:B-1----:R-:W-:Y:S06]  /*12d0*/  BRA.U UP5, `(.L_x_18) ;  /* 0x0000000105687547 */ /* 0x002fec000b800000 */
[----:B------:R-:W-:Y:S01]  /*12e0*/  R2UR UR4, R78 ;  /* 0x000000004e0472ca */ /* 0x000fe200000e0000 */
[----:B------:R-:W-:-:S12]  /*12f0*/  ULOP3.LUT UR5, UR63, 0x4, URZ, 0x3c, !UPT ;  /* 0x000000043f057892 */ /* 0x000fd8000f8e3cff */
[----:B------:R-:W-:Y:S02]  /*1300*/  UISETP.NE.AND UP0, UPT, UR4, URZ, UPT ;  /* 0x000000ff0400728c */ /* 0x000fe4000bf05270 */
[----:B------:R-:W-:Y:S02]  /*1310*/  ULOP3.LUT UR4, UR63, 0x2, URZ, 0x3c, !UPT ;  /* 0x000000023f047892 */ /* 0x000fe4000f8e3cff */
[----:B------:R-:W-:-:S04]  /*1320*/  UISETP.GT.U32.AND UP2, UPT, UR63, 0x1, UP0 ;  /* 0x000000013f00788c */ /* 0x000fc80008744070 */
[----:B------:R-:W-:Y:S02]  /*1330*/  USEL UR8, URZ, 0x1, UP2 ;  /* 0x00000001ff087887 */ /* 0x000fe40009000000 */
[----:B------:R-:W-:Y:S02]  /*1340*/  USEL UR7, URZ, 0x2, UP2 ;  /* 0x00000002ff077887 */ /* 0x000fe40009000000 */
[----:B------:R-:W-:Y:S02]  /*1350*/  UISETP.GT.U32.AND UP2, UPT, UR4, 0x1, UP0 ;  /* 0x000000010400788c */ /* 0x000fe40008744070 */
[----:B------:R-:W-:Y:S02]  /*1360*/  ULOP3.LUT UR4, UR63, 0x6, URZ, 0x3c, !UPT ;  /* 0x000000063f047892 */ /* 0x000fe4000f8e3cff */
[----:B------:R-:W-:Y:S02]  /*1370*/  USEL UR6, URZ, 0x4, UP2 ;  /* 0x00000004ff067887 */ /* 0x000fe40009000000 */
[----:B------:R-:W-:-:S02]  /*1380*/  USEL UR9, URZ, 0x8, UP2 ;  /* 0x00000008ff097887 */ /* 0x000fc40009000000 */
[----:B------:R-:W-:Y:S02]  /*1390*/  UISETP.GT.U32.AND UP2, UPT, UR5, 0x1, UP0 ;  /* 0x000000010500788c */ /* 0x000fe40008744070 */
[----:B------:R-:W-:Y:S02]  /*13a0*/  UISETP.GT.U32.AND UP0, UPT, UR4, 0x1, UP0 ;  /* 0x000000010400788c */ /* 0x000fe40008704070 */
[----:B------:R-:W-:Y:S02]  /*13b0*/  USEL UR4, URZ, 0x10, UP2 ;  /* 0x00000010ff047887 */ /* 0x000fe40009000000 */
[----:B------:R-:W-:Y:S02]  /*13c0*/  UIADD3 UR5, UPT, UPT, UR6, UR7, UR8 ;  /* 0x0000000706057290 */ /* 0x000fe4000fffe008 */
[----:B------:R-:W-:Y:S02]  /*13d0*/  USEL UR7, URZ, 0x40, UP0 ;  /* 0x00000040ff077887 */ /* 0x000fe40008000000 */
[----:B------:R-:W-:-:S02]  /*13e0*/  USEL UR8, URZ, 0x20, UP2 ;  /* 0x00000020ff087887 */ /* 0x000fc40009000000 */
[----:B------:R-:W-:Y:S02]  /*13f0*/  UIADD3 UR5, UPT, UPT, UR4, UR5, UR9 ;  /* 0x0000000504057290 */ /* 0x000fe4000fffe009 */
[----:B------:R-:W-:Y:S02]  /*1400*/  ULOP3.LUT UR4, UR63, 0xfffffffe, URZ, 0xc0, !UPT ;  /* 0xfffffffe3f047892 */ /* 0x000fe4000f8ec0ff */
[----:B------:R-:W-:Y:S02]  /*1410*/  USEL UR6, URZ, 0x80, UP0 ;  /* 0x00000080ff067887 */ /* 0x000fe40008000000 */
[----:B------:R-:W-:-:S03]  /*1420*/  UIADD3 UR5, UPT, UPT, UR7, UR5, UR8 ;  /* 0x0000000507057290 */ /* 0x000fc6000fffe008 */
[----:B------:R-:W-:Y:S01]  /*1430*/  UMOV UR7, 0x3 ;  /* 0x0000000300077882 */ /* 0x000fe20000000000 */
[----:B------:R-:W-:Y:S02]  /*1440*/  UIADD3 UR5, UPT, UPT, UR5, UR6, URZ ;  /* 0x0000000605057290 */ /* 0x000fe4000fffe0ff */
[----:B------:R-:W-:-:S04]  /*1450*/  USHF.L.U32 UR4, UR7, UR4, URZ ;  /* 0x0000000407047299 */ /* 0x000fc800080006ff */
[----:B------:R-:W-:Y:S02]  /*1460*/  MOV R3, UR5 ;  /* 0x0000000500037c02 */ /* 0x000fe40008000f00 */
[----:B------:R-:W-:-:S07]  /*1470*/  IMAD.U32 R2, RZ, RZ, UR4 ;  /* 0x00000004ff027e24 */ /* 0x000fce000f8e00ff */
.L_x_18:
[----:B------:R-:W1:Y:S01]  /*1480*/  S2UR UR36, SR_CTAID.Z ;  /* 0x00000000002479c3 */ /* 0x000e620000002700 */
[----:B------:R-:W-:Y:S01]  /*1490*/  UISETP.GE.AND UP0, UPT, UR21, 0x1, UPT ;  /* 0x000000011500788c */ /* 0x000fe2000bf06270 */
[----:B------:R-:W-:Y:S01]  /*14a0*/  UMOV UR28, 0x55 ;  /* 0x00000055001c7882 */ /* 0x000fe20000000000 */
[----:B------:R-:W-:-:S07]  /*14b0*/  UMOV UR30, UR25 ;  /* 0x00000019001e7c82 */ /* 0x000fce0008000000 */
[----:B------:R-:W-:Y:S05]  /*14c0*/  BRA.U !UP0, `(.L_x_19) ;  /* 0x0000000108d47547 */ /* 0x000fea000b800000 */
[----:B------:R-:W2:Y:S01]  /*14d0*/  LDCU.128 UR16, c[0x0][0xb10] ;  /* 0x00016200ff1077ac */ /* 0x000ea20008000c00 */
[----:B------:R-:W3:Y:S01]  /*14e0*/  LDCU UR6, c[0x0][0x370] ;  /* 0x00006e00ff0677ac */ /* 0x000ee20008000800 */
[----:B------:R-:W4:Y:S01]  /*14f0*/  LDCU UR7, c[0x0][0x374] ;  /* 0x00006e80ff0777ac */ /* 0x000f220008000800 */
[----:B------:R-:W1:Y:S01]  /*1500*/  LDCU UR23, c[0x0][0xb0c] ;  /* 0x00016180ff1777ac */ /* 0x000e620008000800 */
[----:B------:R-:W1:Y:S01]  /*1510*/  LDCU UR26, c[0x0][0xb20] ;  /* 0x00016400ff1a77ac */ /* 0x000e620008000800 */
[----:B------:R-:W1:Y:S01]  /*1520*/  LDCU.64 UR8, c[0x0][0xb28] ;  /* 0x00016500ff0877ac */ /* 0x000e620008000a00 */
[----:B--2---:R-:W-:Y:S02]  /*1530*/  UISETP.NE.AND UP3, UPT, UR18, 0x1, UPT ;  /* 0x000000011200788c */ /* 0x004fe4000bf65270 */
[----:B----4-:R-:W-:Y:S02]  /*1540*/  UIMAD.WIDE.U32 UR10, UR7, UR19, URZ ;  /* 0x00000013070a72a5 */ /* 0x010fe4000f8e00ff */
[----:B---3--:R-:W-:-:S02]  /*1550*/  UIMAD.WIDE.U32 UR12, UR6, UR16, URZ ;  /* 0x00000010060c72a5 */ /* 0x008fc4000f8e00ff */
[----:B-1----:R-:W-:Y:S02]  /*1560*/  UISETP.NE.AND UP0, UPT, UR23, 0x1, UPT ;  /* 0x000000011700788c */ /* 0x002fe4000bf05270 */
[----:B------:R-:W-:Y:S01]  /*1570*/  UIMAD.WIDE.U32 UR4, UR25, UR16, URZ ;  /* 0x00000010190472a5 */ /* 0x000fe2000f8e00ff */
[----:B------:R-:W-:Y:S02]  /*1580*/  UMOV UR10, UR11 ;  /* 0x0000000b000a7c82 */ /* 0x000fe40008000000 */
[----:B------:R-:W-:Y:S01]  /*1590*/  UMOV UR12, UR13 ;  /* 0x0000000d000c7c82 */ /* 0x000fe20008000000 */
[----:B------:R-:W-:Y:S02]  /*15a0*/  @UP3 USHF.R.U32.HI UR7, URZ, UR26, UR10 ;  /* 0x0000001aff073299 */ /* 0x000fe4000801160a */
[----:B------:R-:W-:Y:S01]  /*15b0*/  UISETP.NE.AND UP2, UPT, UR21, 0x1, UPT ;  /* 0x000000011500788c */ /* 0x000fe2000bf45270 */
[----:B------:R-:W-:Y:S02]  /*15c0*/  UMOV UR4, UR5 ;  /* 0x0000000500047c82 */ /* 0x000fe40008000000 */
[----:B------:R-:W-:-:S02]  /*15d0*/  @UP0 USHF.R.U32.HI UR6, URZ, UR17, UR12 ;  /* 0x00000011ff060299 */ /* 0x000fc4000801160c */
[----:B------:R-:W-:Y:S02]  /*15e0*/  USHF.R.U32.HI UR4, URZ, UR17, UR4 ;  /* 0x00000011ff047299 */ /* 0x000fe40008011604 */
[----:B------:R-:W-:Y:S02]  /*15f0*/  UIMAD.WIDE.U32 UR12, UR31, UR19, URZ ;  /* 0x000000131f0c72a5 */ /* 0x000fe4000f8e00ff */
[----:B------:R-:W-:Y:S02]  /*1600*/  UIMAD.WIDE.U32 UR10, UR7, UR8, URZ ;  /* 0x00000008070a72a5 */ /* 0x000fe4000f8e00ff */
[----:B------:R-:W-:Y:S02]  /*1610*/  UIMAD.WIDE.U32 UR14, UR6, UR8, URZ ;  /* 0x00000008060e72a5 */ /* 0x000fe4000f8e00ff */
[----:B------:R-:W-:-:S03]  /*1620*/  USEL UR5, UR25, UR4, !UP0 ;  /* 0x0000000419057287 */ /* 0x000fc6000c000000 */
[----:B------:R-:W-:Y:S01]  /*1630*/  UMOV UR4, UR13 ;  /* 0x0000000d00047c82 */ /* 0x000fe20008000000 */
[----:B------:R-:W-:Y:S01]  /*1640*/  UMOV UR10, UR11 ;  /* 0x0000000b000a7c82 */ /* 0x000fe20008000000 */
[----:B------:R-:W-:Y:S02]  /*1650*/  USHF.R.U32.HI UR4, URZ, UR26, UR4 ;  /* 0x0000001aff047299 */ /* 0x000fe40008011604 */
[----:B------:R-:W-:Y:S01]  /*1660*/  @UP2 USHF.R.U32.HI UR7, URZ, UR9, UR10 ;  /* 0x00000009ff072299 */ /* 0x000fe2000801160a */
[----:B------:R-:W-:Y:S01]  /*1670*/  UMOV UR14, UR15 ;  /* 0x0000000f000e7c82 */ /* 0x000fe20008000000 */
[----:B------:R-:W-:Y:S02]  /*1680*/  USEL UR4, UR31, UR4, !UP3 ;  /* 0x000000041f047287 */ /* 0x000fe4000d800000 */
[----:B------:R-:W-:Y:S02]  /*1690*/  @UP2 USHF.R.U32.HI UR6, URZ, UR9, UR14 ;  /* 0x00000009ff062299 */ /* 0x000fe4000801160e */
[----:B------:R-:W-:-:S02]  /*16a0*/  UIMAD UR7, UR7, UR21, URZ ;  /* 0x00000015070772a4 */ /* 0x000fc4000f8e02ff */
[----:B------:R-:W-:Y:S02]  /*16b0*/  UIMAD UR12, UR6, UR21, URZ ;  /* 0x00000015060c72a4 */ /* 0x000fe4000f8e02ff */
[----:B------:R-:W-:Y:S02]  /*16c0*/  UISETP.GE.AND UP0, UPT, UR4, UR7, UPT ;  /* 0x000000070400728c */ /* 0x000fe4000bf06270 */
[----:B------:R-:W-:Y:S02]  /*16d0*/  UIMAD.WIDE.U32 UR10, UR4, UR8, URZ ;  /* 0x00000008040a72a5 */ /* 0x000fe4000f8e00ff */
[----:B------:R-:W-:Y:S02]  /*16e0*/  UISETP.GE.OR UP0, UPT, UR5, UR12, UP0 ;  /* 0x0000000c0500728c */ /* 0x000fe40008706670 */
[----:B------:R-:W-:Y:S02]  /*16f0*/  UIMAD.WIDE.U32 UR12, UR5, UR8, URZ ;  /* 0x00000008050c72a5 */ /* 0x000fe4000f8e00ff */
[----:B------:R-:W-:Y:S01]  /*1700*/  UIADD3 UR10, UPT, UPT, -UR4, URZ, URZ ;  /* 0x000000ff040a7290 */ /* 0x000fe2000fffe1ff */
[----:B------:R-:W-:Y:S01]  /*1710*/  UMOV UR8, UR11 ;  /* 0x0000000b00087c82 */ /* 0x000fe20008000000 */
[----:B------:R-:W-:-:S02]  /*1720*/  UIADD3 UR30, UPT, UPT, -UR5, URZ, URZ ;  /* 0x000000ff051e7290 */ /* 0x000fc4000fffe1ff */
[----:B------:R-:W-:-:S03]  /*1730*/  USHF.R.U32.HI UR8, URZ, UR9, UR8 ;  /* 0x00000009ff087299 */ /* 0x000fc60008011608 */
[----:B------:R-:W-:Y:S01]  /*1740*/  @!UP0 UMOV UR7, UR13 ;  /* 0x0000000d00078c82 */ /* 0x000fe20008000000 */
[----:B------:R-:W-:Y:S02]  /*1750*/  UIMAD UR31, UR18, UR10, UR31 ;  /* 0x0000000a121f72a4 */ /* 0x000fe4000f8e021f */
[----:B------:R-:W-:Y:S02]  /*1760*/  USEL UR8, UR4, UR8, !UP2 ;  /* 0x0000000804087287 */ /* 0x000fe4000d000000 */
[----:B------:R-:W-:Y:S02]  /*1770*/  @!UP0 USHF.R.U32.HI UR7, URZ, UR9, UR7 ;  /* 0x00000009ff078299 */ /* 0x000fe40008011607 */
[----:B------:R-:W-:Y:S02]  /*1780*/  UIADD3 UR9, UPT, UPT, -UR8, URZ, URZ ;  /* 0x000000ff08097290 */ /* 0x000fe4000fffe1ff */
[----:B------:R-:W-:Y:S02]  /*1790*/  @!UP0 USEL UR7, UR5, UR7, !UP2 ;  /* 0x0000000705078287 */ /* 0x000fe4000d000000 */
[----:B------:R-:W-:-:S02]  /*17a0*/  UIMAD UR9, UR21, UR9, UR4 ;  /* 0x00000009150972a4 */ /* 0x000fc4000f8e0204 */
[----:B------:R-:W-:Y:S02]  /*17b0*/  @!UP0 UIADD3 UR8, UPT, UPT, UR8, -UR7, URZ ;  /* 0x8000000708088290 */ /* 0x000fe4000fffe0ff */
[----:B------:R-:W-:Y:S02]  /*17c0*/  @!UP0 UIMAD UR6, UR9, UR6, UR7 ;  /* 0x00000006090682a4 */ /* 0x000fe4000f8e0207 */
[----:B------:R-:W-:Y:S02]  /*17d0*/  @!UP0 UIMAD UR4, UR8, UR21, UR5 ;  /* 0x00000015080482a4 */ /* 0x000fe4000f8e0205 */
[----:B------:R-:W-:Y:S02]  /*17e0*/  UIMAD UR30, UR23, UR30, UR25 ;  /* 0x0000001e171e72a4 */ /* 0x000fe4000f8e0219 */
[----:B------:R-:W-:Y:S01]  /*17f0*/  UIMAD UR31, UR4, UR18, UR31 ;  /* 0x00000012041f72a4 */ /* 0x000fe2000f8e021f */
[----:B------:R-:W-:Y:S02]  /*1800*/  @!UP0 UMOV UR5, UR6 ;  /* 0x0000000600058c82 */ /* 0x000fe40008000000 */
[----:B------:R-:W-:-:S12]  /*1810*/  UIMAD UR30, UR5, UR23, UR30 ;  /* 0x00000017051e72a4 */ /* 0x000fd8000f8e021e */
.L_x_19:
[----:B------:R-:W-:Y:S02]  /*1820*/  UISETP.NE.AND UP2, UPT, UR27, 0x1, UPT ;  /* 0x000000011b00788c */ /* 0x000fe4000bf45270 */
[----:B------:R-:W-:Y:S02]  /*1830*/  UISETP.NE.AND UP0, UPT, UR20, 0x2, UPT ;  /* 0x000000021400788c */ /* 0x000fe4000bf05270 */
[----:B------:R-:W-:Y:S02]  /*1840*/  ULOP3.LUT UR24, UR24, 0x1800, URZ, 0xc0, !UPT ;  /* 0x0000180018187892 */ /* 0x000fe4000f8ec0ff */
[----:B------:R-:W-:-:S03]  /*1850*/  USHF.L.U32 UR21, UR28, UR22, URZ ;  /* 0x000000161c157299 */ /* 0x000fc600080006ff */
[----:B------:R-:W-:Y:S09]  /*1860*/  BRA.U UP2, `(.L_x_20) ;  /* 0x0000000102407547 */ /* 0x000ff2000b800000 */
[----:B------:R-:W2:Y:S01]  /*1870*/  LDCU.128 UR8, c[0x0][0xb10] ;  /* 0x00016200ff0877ac */ /* 0x000ea20008000c00 */
[----:B------:R-:W3:Y:S01]  /*1880*/  LDCU UR12, c[0x0][0xb0c] ;  /* 0x00016180ff0c77ac */ /* 0x000ee20008000800 */
[----:B------:R-:W4:Y:S01]  /*1890*/  LDCU UR13, c[0x0][0xb20] ;  /* 0x00016400ff0d77ac */ /* 0x000f220008000800 */
[----:B--2---:R-:W-:Y:S02]  /*18a0*/  UIMAD.WIDE.U32 UR4, UR30, UR8, URZ ;  /* 0x000000081e0472a5 */ /* 0x004fe4000f8e00ff */
[----:B------:R-:W-:Y:S02]  /*18b0*/  UIMAD.WIDE.U32 UR6, UR31, UR11, URZ ;  /* 0x0000000b1f0672a5 */ /* 0x000fe4000f8e00ff */
[----:B---3--:R-:W-:Y:S02]  /*18c0*/  UISETP.NE.AND UP2, UPT, UR12, 0x1, UPT ;  /* 0x000000010c00788c */ /* 0x008fe4000bf45270 */
[----:B------:R-:W-:-:S03]  /*18d0*/  USHF.R.U32.HI UR5, URZ, UR9, UR5 ;  /* 0x00000009ff057299 */ /* 0x000fc60008011605 */
[----:B------:R-:W-:Y:S01]  /*18e0*/  UMOV UR4, UR7 ;  /* 0x0000000700047c82 */ /* 0x000fe20008000000 */
[----:B------:R-:W-:Y:S02]  /*18f0*/  USEL UR5, UR30, UR5, !UP2 ;  /* 0x000000051e057287 */ /* 0x000fe4000d000000 */
[----:B------:R-:W-:Y:S02]  /*1900*/  UISETP.NE.AND UP2, UPT, UR10, 0x1, UPT ;  /* 0x000000010a00788c */ /* 0x000fe4000bf45270 */
[----:B----4-:R-:W-:-:S04]  /*1910*/  USHF.R.U32.HI UR4, URZ, UR13, UR4 ;  /* 0x0000000dff047299 */ /* 0x010fc80008011604 */
[----:B------:R-:W-:-:S04]  /*1920*/  USEL UR4, UR31, UR4, !UP2 ;  /* 0x000000041f047287 */ /* 0x000fc8000d000000 */
[----:B------:R-:W-:Y:S02]  /*1930*/  UIADD3 UR6, UPT, UPT, -UR4, UR5, URZ ;  /* 0x0000000504067290 */ /* 0x000fe4000fffe1ff */
[----:B------:R-:W-:Y:S02]  /*1940*/  UIADD3 UR4, UPT, UPT, UR4, -UR5, URZ ;  /* 0x8000000504047290 */ /* 0x000fe4000fffe0ff */
[----:B------:R-:W-:Y:S02]  /*1950*/  UIMAD UR31, UR6, UR10, UR31 ;  /* 0x0000000a061f72a4 */ /* 0x000fe4000f8e021f */
[----:B------:R-:W-:-:S12]  /*1960*/  UIMAD UR30, UR4, UR12, UR30 ;  /* 0x0000000c041e72a4 */ /* 0x000fd8000f8e021e */
.L_x_20:
[----:B------:R-:W-:Y:S05]  /*1970*/  BRA.U !UP6, `(.L_x_21) ;  /* 0x000000010e0c7547 */ /* 0x000fea000b800000 */
[----:B------:R-:W-:Y:S01]  /*1980*/  UCGABAR_WAIT ;  /* 0x0000000000007dc7 */ /* 0x000fe20008000000 */
[----:B------:R-:W-:Y:S01]  /*1990*/  CCTL.IVALL ;  /* 0x00000000ff00798f */ /* 0x000fe20002000000 */
[----:B------:R-:W-:Y:S05]  /*19a0*/  BRA `(.L_x_22) ;  /* 0x0000000000047947 */ /* 0x000fea0003800000 */
.L_x_21:
[----:B------:R-:W-:Y:S06]  /*19b0*/  BAR.SYNC.DEFER_BLOCKING 0x0 ;  /* 0x0000000000007b1d */ /* 0x000fec0000010000 */
.L_x_22:
[----:B------:R-:W-:Y:S05]  /*19c0*/  BRA.U UP0, `(.L_x_23) ;  /* 0x0000001900987547 */ /* 0x000fea000b800000 */
[----:B------:R-:W2:Y:S01]  /*19d0*/  LDCU UR6, c[0x0][0x38c] ;  /* 0x00007180ff0677ac */ /* 0x000ea20008000800 */
[----:B------:R-:W-:Y:S01]  /*19e0*/  PLOP3.LUT P1, PT, PT, PT, UP4, 0x80, 0x8 ;  /* 0x000000000008781c */ /* 0x000fe20003f2f048 */
[----:B------:R-:W-:Y:S01]  /*19f0*/  IMAD.MOV.U32 R12, RZ, RZ, 0x1 ;  /* 0x00000001ff0c7424 */ /* 0x000fe200078e00ff */
[----:B------:R-:W-:Y:S01]  /*1a00*/  ISETP.NE.AND P2, PT, R0, RZ, P3 ;  /* 0x000000ff0000720c */ /* 0x000fe20001f45270 */
[----:B------:R-:W-:Y:S01]  /*1a10*/  UISETP.NE.AND UP1, UPT, UR20, URZ, UPT ;  /* 0x000000ff1400728c */ /* 0x000fe2000bf25270 */
[----:B------:R-:W-:Y:S02]  /*1a20*/  PLOP3.LUT P1, PT, P1, PT, PT, 0x8, 0x80 ;  /* 0x000000000080781c */ /* 0x000fe40000f2e170 */
[----:B------:R-:W-:Y:S01]  /*1a30*/  CS2R R10, SRZ ;  /* 0x00000000000a7805 */ /* 0x000fe2000001ff00 */
[----:B------:R-:W-:Y:S01]  /*1a40*/  IMAD.MOV.U32 R9, RZ, RZ, RZ ;  /* 0x000000ffff097224 */ /* 0x000fe200078e00ff */
[----:B------:R-:W3:Y:S01]  /*1a50*/  LDCU UR39, c[0x0][0x370] ;  /* 0x00006e00ff2777ac */ /* 0x000ee20008000800 */
[----:B------:R-:W-:Y:S01]  /*1a60*/  IMAD.MOV.U32 R8, RZ, RZ, 0x1 ;  /* 0x00000001ff087424 */ /* 0x000fe200078e00ff */
[----:B------:R-:W-:Y:S01]  /*1a70*/  USHF.L.U32 UR48, UR25, 0x6, URZ ;  /* 0x0000000619307899 */ /* 0x000fe200080006ff */
[----:B------:R-:W4:Y:S01]  /*1a80*/  LDCU.64 UR26, c[0x0][0x348] ;  /* 0x00006900ff1a77ac */ /* 0x000f220008000a00 */
[----:B--2---:R-:W-:-:S02]  /*1a90*/  UIADD3 UR5, UPT, UPT, UR6, 0x3f, URZ ;  /* 0x0000003f06057890 */ /* 0x004fc4000fffe0ff */
[----:B------:R-:W-:Y:S02]  /*1aa0*/  UIADD3 UR47, UPT, UPT, UR6, 0x7e, URZ ;  /* 0x0000007e062f7890 */ /* 0x000fe4000fffe0ff */
[----:B------:R-:W-:Y:S01]  /*1ab0*/  USHF.R.S32.HI UR4, URZ, 0x1f, UR5 ;  /* 0x0000001fff047899 */ /* 0x000fe20008011405 */
[----:B------:R-:W2:Y:S03]  /*1ac0*/  LDCU UR38, c[0x0][0x374] ;  /* 0x00006e80ff2677ac */ /* 0x000ea60008000800 */
[----:B------:R-:W-:Y:S02]  /*1ad0*/  ULEA.HI UR4, UR4, UR5, URZ, 0x6 ;  /* 0x0000000504047291 */ /* 0x000fe4000f8f30ff */
[----:B------:R-:W-:Y:S02]  /*1ae0*/  USHF.L.U32 UR5, UR25, 0x7, URZ ;  /* 0x0000000719057899 */ /* 0x000fe400080006ff */
[----:B------:R-:W-:-:S02]  /*1af0*/  USHF.R.S32.HI UR41, URZ, 0x6, UR4 ;  /* 0x00000006ff297899 */ /* 0x000fc40008011404 */
[----:B------:R-:W-:Y:S02]  /*1b00*/  UIADD3 UR4, UPT, UPT, UR6, -0x1, URZ ;  /* 0xffffffff06047890 */ /* 0x000fe4000fffe0ff */
[----:B------:R-:W-:Y:S02]  /*1b10*/  UISETP.LT.U32.AND UP0, UPT, UR41, 0x10, UPT ;  /* 0x000000102900788c */ /* 0x000fe4000bf01070 */
[----:B------:R-:W-:Y:S02]  /*1b20*/  UISETP.GE.U32.AND UP2, UPT, UR4, -0x7f, UPT ;  /* 0xffffff810400788c */ /* 0x000fe4000bf46070 */
[----:B------:R-:W-:Y:S02]  /*1b30*/  USEL UR40, UR41, 0x10, UP0 ;  /* 0x0000001029287887 */ /* 0x000fe40008000000 */
[----:B------:R-:W-:Y:S02]  /*1b40*/  ULOP3.LUT UR5, UR5, 0x80, URZ, 0xc0, !UPT ;  /* 0x0000008005057892 */ /* 0x000fe4000f8ec0ff */
[----:B------:R-:W-:-:S02]  /*1b50*/  UIADD3 UR4, UPT, UPT, UR40, -0x1, URZ ;  /* 0xffffffff28047890 */ /* 0x000fc4000fffe0ff */
[----:B------:R-:W-:Y:S02]  /*1b60*/  ULEA.HI UR43, UR24, UR5, URZ, 0x1a ;  /* 0x00000005182b7291 */ /* 0x000fe4000f8fd0ff */
[----:B------:R-:W-:Y:S02]  /*1b70*/  USEL UR25, UR55, 0x2, UP1 ;  /* 0x0000000237197887 */ /* 0x000fe40008800000 */
[----:B------:R-:W-:Y:S02]  /*1b80*/  @UP2 UIADD3 UR4, UPT, UPT, UR40, URZ, URZ ;  /* 0x000000ff28042290 */ /* 0x000fe4000fffe0ff */
[----:B------:R-:W-:Y:S02]  /*1b90*/  UIADD3 UR44, UPT, UPT, UR41, -UR40, URZ ;  /* 0x80000028292c7290 */ /* 0x000fe4000fffe0ff */
[----:B------:R-:W-:Y:S02]  /*1ba0*/  UIADD3 UR28, UPT, UPT, UR4, 0x1, URZ ;  /* 0x00000001041c7890 */ /* 0x000fe4000fffe0ff */
[----:B------:R-:W-:Y:S01]  /*1bb0*/  UIADD3 UR42, UPT, UPT, -UR4, URZ, URZ ;  /* 0x000000ff042a7290 */ /* 0x000fe2000fffe1ff */
[----:B--234-:R-:W-:-:S11]  /*1bc0*/  UMOV UR5, URZ ;  /* 0x000000ff00057c82 */ /* 0x01cfd60008000000 */
.L_x_43:
[----:B------:R-:W-:Y:S01]  /*1bd0*/  UISETP.NE.AND UP0, UPT, UR46, URZ, UPT ;  /* 0x000000ff2e00728c */ /* 0x000fe2000bf05270 */
[----:B------:R-:W2:Y:S08]  /*1be0*/  S2UR UR46, SR_CgaCtaId ;  /* 0x00000000002e79c3 */ /* 0x000eb00000008800 */
[----:B------:R-:W-:Y:S05]  /*1bf0*/  BRA.U UP0, `(.L_x_24) ;  /* 0x0000000100347547 */ /* 0x000fea000b800000 */
[----:B------:R-:W3:Y:S01]  /*1c00*/  S2R R0, SR_CgaCtaId ;  /* 0x0000000000007919 */ /* 0x000ee20000008800 */
[----:B------:R-:W-:-:S04]  /*1c10*/  MOV R2, 0x400 ;  /* 0x0000040000027802 */ /* 0x000fc80000000f00 */
[----:B---3--:R-:W-:Y:S02]  /*1c20*/  LEA R0, R0, R2, 0x18 ;  /* 0x0000000200007211 */ /* 0x008fe400078ec0ff */
[----:B------:R-:W-:-:S03]  /*1c30*/  SHF.L.U32 R2, R8, 0x1f, RZ ;  /* 0x0000001f08027819 */ /* 0x000fc600000006ff */
[----:B------:R-:W-:-:S04]  /*1c40*/  IMAD R0, R9, 0x8, R0 ;  /* 0x0000000809007824 */ /* 0x000fc800078e0200 */
[----:B------:R-:W3:Y:S02]  /*1c50*/  SYNCS.PHASECHK.TRANS64.TRYWAIT P0, [R0+URZ+0x1c0], R2 ;  /* 0x0001c002000075a7 */ /* 0x000ee400080011ff */
[----:B---3--:R-:W-:Y:S05]  /*1c60*/  @!P0 BRA `(.L_x_25) ;  /* 0x0000008800f48947 */ /* 0x008fea0003800000 */
.L_x_156:
[----:B------:R-:W-:Y:S01]  /*1c70*/  VIADD R9, R9, 0x1 ;  /* 0x0000000109097836 */ /* 0x000fe20000000000 */
[----:B------:R3:W-:Y:S04]  /*1c80*/  SYNCS.ARRIVE.TRANS64.A1T0 RZ, [R0+URZ+0x1b0], RZ ;  /* 0x0001b0ff00ff79a7 */ /* 0x0007e800081000ff */
[----:B------:R-:W-:-:S04]  /*1c90*/  ISETP.NE.AND P0, PT, R9, 0x2, PT ;  /* 0x000000020900780c */ /* 0x000fc80003f05270 */
[----:B------:R-:W-:Y:S02]  /*1ca0*/  SEL R9, R9, RZ, P0 ;  /* 0x000000ff09097207 */ /* 0x000fe40000000000 */
[----:B---3--:R-:W-:-:S04]  /*1cb0*/  SEL R0, RZ, 0x1, P0 ;  /* 0x00000001ff007807 */ /* 0x008fc80000000000 */
[----:B------:R-:W-:-:S07]  /*1cc0*/  LOP3.LUT R8, R8, R0, RZ, 0x3c, !PT ;  /* 0x0000000008087212 */ /* 0x000fce00078e3cff */
.L_x_24:
[----:B------:R-:W-:Y:S01]  /*1cd0*/  UMOV UR6, 0x400 ;  /* 0x0000040000067882 */ /* 0x000fe20000000000 */
[----:B------:R-:W-:Y:S01]  /*1ce0*/  SHF.L.U32 R0, R12, 0x1f, RZ ;  /* 0x0000001f0c007819 */ /* 0x000fe200000006ff */
[----:B--2---:R-:W-:Y:S02]  /*1cf0*/  ULEA UR6, UR46, UR6, 0x18 ;  /* 0x000000062e067291 */ /* 0x004fe4000f8ec0ff */
[----:B------:R-:W-:Y:S02]  /*1d00*/  UISETP.GE.U32.AND UP0, UPT, UR47, 0x7f, UPT ;  /* 0x0000007f2f00788c */ /* 0x000fe4000bf06070 */
[----:B------:R-:W-:Y:S02]  /*1d10*/  ULEA UR4, UR5, UR6, 0x3 ;  /* 0x0000000605047291 */ /* 0x000fe4000f8e18ff */
[----:B------:R-:W-:Y:S01]  /*1d20*/  ULEA UR11, UR31, UR43, 0x8 ;  /* 0x0000002b1f0b7291 */ /* 0x000fe2000f8e40ff */
[----:B------:R-:W-:-:S06]  /*1d30*/  UMOV UR7, URZ ;  /* 0x000000ff00077c82 */ /* 0x000fcc0008000000 */
[----:B------:R2:W3:Y:S01]  /*1d40*/  SYNCS.PHASECHK.TRANS64.TRYWAIT P0, [UR4+0x80], R0 ;  /* 0x00008000ff0075a7 */ /* 0x0004e20008001104 */
[----:B------:R-:W-:-:S04]  /*1d50*/  ULEA.HI UR4, UR30, UR30, URZ, 0x1 ;  /* 0x0000001e1e047291 */ /* 0x000fc8000f8f08ff */
[----:B------:R-:W-:-:S04]  /*1d60*/  USHF.L.U32 UR4, UR4, 0x6, URZ ;  /* 0x0000000604047899 */ /* 0x000fc800080006ff */
[----:B------:R-:W-:-:S04]  /*1d70*/  ULOP3.LUT UR35, UR4, 0xffffff80, URZ, 0xc0, !UPT ;  /* 0xffffff8004237892 */ /* 0x000fc8000f8ec0ff */
[----:B------:R-:W-:Y:S01]  /*1d80*/  ULOP3.LUT UR35, UR35, 0x40, UR48, 0xf8, !UPT ;  /* 0x0000004023237892 */ /* 0x000fe2000f8ef830 */
[----:B------:R-:W-:Y:S11]  /*1d90*/  BRA.U !UP0, `(.L_x_26) ;  /* 0x0000000108c47547 */ /* 0x000ff6000b800000 */
[----:B------:R-:W-:Y:S01]  /*1da0*/  UMOV UR13, UR42 ;  /* 0x0000002a000d7c82 */ /* 0x000fe20008000000 */
[----:B------:R-:W-:Y:S01]  /*1db0*/  UMOV UR4, UR5 ;  /* 0x0000000500047c82 */ /* 0x000fe20008000000 */
[----:B------:R-:W-:-:S05]  /*1dc0*/  UMOV UR34, URZ ;  /* 0x000000ff00227c82 */ /* 0x000fca0008000000 */
.L_x_32:
[----:B------:R-:W-:Y:S01]  /*1dd0*/  ULEA UR33, UR4, UR6, 0x3 ;  /* 0x0000000604217291 */ /* 0x000fe2000f8e18ff */
[----:B------:R-:W-:Y:S01]  /*1de0*/  @P3 MOV R2, 0x6000 ;  /* 0x0000600000023802 */ /* 0x000fe20000000f00 */
[----:B-1-34-:R-:W-:Y:S10]  /*1df0*/  @P0 BRA `(.L_x_27) ;  /* 0x00000000000c0947 */ /* 0x01aff40003800000 */
[----:B------:R-:W-:-:S04]  /*1e00*/  SHF.L.U32 R3, R12, 0x1f, RZ ;  /* 0x0000001f0c037819 */ /* 0x000fc800000006ff */
[----:B------:R-:W3:Y:S02]  /*1e10*/  SYNCS.PHASECHK.TRANS64.TRYWAIT P0, [UR33+0x80], R3 ;  /* 0x00008003ff0075a7 */ /* 0x000ee40008001121 */
[----:B---3--:R-:W-:Y:S05]  /*1e20*/  @!P0 BRA `(.L_x_28) ;  /* 0x0000008800988947 */ /* 0x008fea0003800000 */
.L_x_27:
[----:B------:R3:W-:Y:S01]  /*1e30*/  @P3 SYNCS.ARRIVE.TRANS64 RZ, [UR33], R2 ;  /* 0x00000002ffff39a7 */ /* 0x0007e20008000021 */
[----:B------:R-:W-:Y:S02]  /*1e40*/  ULOP3.LUT UR5, UR25, 0x2, URZ, 0xfc, !UPT ;  /* 0x0000000219057892 */ /* 0x000fe4000f8efcff */
[----:B------:R-:W-:Y:S02]  /*1e50*/  UIADD3 UR13, UPT, UPT, UR13, 0x1, URZ ;  /* 0x000000010d0d7890 */ /* 0x000fe4000fffe0ff */
[----:B------:R-:W-:Y:S02]  /*1e60*/  UISETP.NE.AND UP0, UPT, UR5, 0x2, UPT ;  /* 0x000000020500788c */ /* 0x000fe4000bf05270 */
[----:B------:R-:W-:-:S07]  /*1e70*/  UISETP.NE.AND UP2, UPT, UR13, 0x1, UPT ;  /* 0x000000010d00788c */ /* 0x000fce000bf45270 */
[----:B------:R-:W-:Y:S05]  /*1e80*/  BRA.U UP0, `(.L_x_29) ;  /* 0x0000000100047547 */ /* 0x000fea000b800000 */
[----:B-1----:R-:W-:Y:S05]  /*1e90*/  BPT.TRAP 0x1 ;  /* 0x000000040000795c */ /* 0x002fea0000300000 */
.L_x_29:
[----:B------:R-:W-:Y:S04]  /*1ea0*/  BSSY.RECONVERGENT B0, `(.L_x_30) ;  /* 0x0000003000007945 */ /* 0x000fe80003800200 */
[----:B------:R-:W-:Y:S05]  /*1eb0*/  @!P2 BRA `(.L_x_31) ;  /* 0x000000000004a947 */ /* 0x000fea0003800000 */
[----:B-1----:R-:W-:Y:S05]  /*1ec0*/  BPT.TRAP 0x1 ;  /* 0x000000040000795c */ /* 0x002fea0000300000 */
.L_x_31:
[----:B-1----:R-:W-:Y:S05]  /*1ed0*/  BSYNC.RECONVERGENT B0 ;  /* 0x0000000000007941 */ /* 0x002fea0003800200 */
.L_x_30:
[----:B------:R-:W-:Y:S02]  /*1ee0*/  UIADD3 UR5, UPT, UPT, UR4, 0x1, URZ ;  /* 0x0000000104057890 */ /* 0x000fe4000fffe0ff */
[----:B------:R-:W-:Y:S02]  /*1ef0*/  ULEA UR32, UR4, UR6, 0xc ;  /* 0x0000000604207291 */ /* 0x000fe4000f8e60ff */
[----:B------:R-:W-:Y:S02]  /*1f00*/  UISETP.NE.AND UP0, UPT, UR5, 0x10, UPT ;  /* 0x000000100500788c */ /* 0x000fe4000bf05270 */
[----:B------:R-:W-:Y:S02]  /*1f10*/  UIADD3 UR16, UP1, UPT, UR26, 0x80, URZ ;  /* 0x000000801a107890 */ /* 0x000fe4000ff3e0ff */
[----:B------:R-:W-:Y:S02]  /*1f20*/  USEL UR8, URZ, 0x1, UP0 ;  /* 0x00000001ff087887 */ /* 0x000fe40008000000 */
[----:B------:R-:W-:-:S02]  /*1f30*/  USEL UR5, UR5, URZ, UP0 ;  /* 0x000000ff05057287 */ /* 0x000fc40008000000 */
[----:B------:R-:W-:Y:S02]  /*1f40*/  UIADD3 UR14, UP0, UPT, UR26, 0x180, URZ ;  /* 0x000001801a0e7890 */ /* 0x000fe4000ff1e0ff */
[----:B------:R-:W-:Y:S01]  /*1f50*/  LOP3.LUT R12, R12, UR8, RZ, 0x3c, !PT ;  /* 0x000000080c0c7c12 */ /* 0x000fe2000f8e3cff */
[----:B------:R-:W-:Y:S02]  /*1f60*/  ULEA UR8, UR4, UR24, 0xd ;  /* 0x0000001804087291 */ /* 0x000fe4000f8e68ff */
[----:B------:R-:W-:Y:S01]  /*1f70*/  ULEA UR7, UR5, UR6, 0x3 ;  /* 0x0000000605077291 */ /* 0x000fe2000f8e18ff */
[----:B--2---:R-:W-:Y:S01]  /*1f80*/  SHF.L.U32 R0, R12, 0x1f, RZ ;  /* 0x0000001f0c007819 */ /* 0x004fe200000006ff */
[----:B------:R-:W-:Y:S02]  /*1f90*/  ULOP3.LUT UR33, UR33, 0xfefffff8, URZ, 0xc0, !UPT ;  /* 0xfefffff821217892 */ /* 0x000fe4000f8ec0ff */
[----:B------:R-:W-:Y:S02]  /*1fa0*/  UIADD3.X UR17, UPT, UPT, URZ, UR27, URZ, UP1, !UPT ;  /* 0x0000001bff117290 */ /* 0x000fe40008ffe4ff */
[----:B------:R-:W-:-:S02]  /*1fb0*/  UIADD3 UR32, UPT, UPT, UR32, 0x6400, URZ ;  /* 0x0000640020207890 */ /* 0x000fc4000fffe0ff */
[----:B------:R-:W-:Y:S01]  /*1fc0*/  UIADD3 UR8, UPT, UPT, UR6, 0x16400, UR8 ;  /* 0x0001640006087890 */ /* 0x000fe2000fffe008 */
[----:B------:R4:W1:Y:S01]  /*1fd0*/  SYNCS.PHASECHK.TRANS64.TRYWAIT P0, [UR7+0x80], R0 ;  /* 0x00008000ff0075a7 */ /* 0x0008620008001107 */
[----:B------:R-:W-:Y:S02]  /*1fe0*/  UIADD3.X UR15, UPT, UPT, URZ, UR27, URZ, UP0, !UPT ;  /* 0x0000001bff0f7290 */ /* 0x000fe400087fe4ff */
[----:B------:R-:W-:Y:S01]  /*1ff0*/  UPRMT UR4, URZ, 0x5410, UR21 ;  /* 0x00005410ff047896 */ /* 0x000fe20008000015 */
[----:B------:R-:W-:Y:S01]  /*2000*/  UMOV UR18, 0x0 ;  /* 0x0000000000127882 */ /* 0x000fe20000000000 */
[----:B------:R-:W-:Y:S01]  /*2010*/  UMOV UR19, 0x10000000 ;  /* 0x1000000000137882 */ /* 0x000fe20000000000 */
[----:B------:R-:W-:Y:S01]  /*2020*/  UMOV UR10, UR34 ;  /* 0x00000022000a7c82 */ /* 0x000fe20008000000 */
[----:B------:R-:W-:Y:S01]  /*2030*/  UMOV UR12, UR36 ;  /* 0x00000024000c7c82 */ /* 0x000fe20008000000 */
[----:B------:R-:W-:Y:S01]  /*2040*/  UMOV UR9, UR33 ;  /* 0x0000002100097c82 */ /* 0x000fe20008000000 */
[----:B------:R2:W-:Y:S01]  /*2050*/  UTMALDG.3D.2CTA [UR32], [UR16], desc[UR18] ;  /* 0x00001220100075b4 */ /* 0x0005e20008211000 */
[----:B------:R-:W-:-:S02]  /*2060*/  UMOV UR7, UR28 ;  /* 0x0000001c00077c82 */ /* 0x000fc40008000000 */
[----:B------:R3:W-:Y:S01]  /*2070*/  UTMALDG.3D.MULTICAST.2CTA [UR8], [UR14], UR4, desc[UR18] ;  /* 0x000012080e0073b4 */ /* 0x0007e20008211804 */
[----:B--2---:R-:W-:Y:S01]  /*2080*/  UIADD3 UR34, UPT, UPT, UR34, 0x40, URZ ;  /* 0x0000004022227890 */ /* 0x004fe2000fffe0ff */
[----:B---3--:R-:W-:Y:S01]  /*2090*/  UMOV UR4, UR5 ;  /* 0x0000000500047c82 */ /* 0x008fe20008000000 */
[----:B------:R-:W-:Y:S10]  /*20a0*/  BRA.U UP2, `(.L_x_32) ;  /* 0xfffffffd02487547 */ /* 0x000ff4000b83ffff */
.L_x_26:
[----:B------:R-:W-:Y:S01]  /*20b0*/  ULEA UR4, UR5, UR6, 0x3 ;  /* 0x0000000605047291 */ /* 0x000fe2000f8e18ff */
[----:B--2-4-:R-:W-:Y:S01]  /*20c0*/  SHF.L.U32 R0, R12, 0x1f, RZ ;  /* 0x0000001f0c007819 */ /* 0x014fe200000006ff */
[----:B------:R-:W-:Y:S01]  /*20d0*/  @!P1 SYNCS.ARRIVE.TRANS64.A1T0 RZ, [UR6+0x148], RZ ;  /* 0x000148ffffff99a7 */ /* 0x000fe20008100006 */
[----:B------:R-:W-:-:S06]  /*20e0*/  UISETP.GT.AND UP0, UPT, UR41, UR40, UPT ;  /* 0x000000282900728c */ /* 0x000fcc000bf04270 */
[----:B-1-3--:R1:W2:Y:S03]  /*20f0*/  SYNCS.PHASECHK.TRANS64.TRYWAIT P0, [UR4+0x80], R0 ;  /* 0x00008000ff0075a7 */ /* 0x00a2a60008001104 */
[----:B------:R-:W-:Y:S05]  /*2100*/  BRA.U !UP0, `(.L_x_33) ;  /* 0x0000000108c47547 */ /* 0x000fea000b800000 */
[----:B------:R-:W-:Y:S01]  /*2110*/  UIADD3 UR13, UPT, UPT, UR44, UR7, URZ ;  /* 0x000000072c0d7290 */ /* 0x000fe2000fffe0ff */
[----:B------:R-:W-:-:S11]  /*2120*/  UMOV UR4, UR5 ;  /* 0x0000000500047c82 */ /* 0x000fd60008000000 */
.L_x_39:
[----:B------:R-:W-:Y:S01]  /*2130*/  ULEA UR17, UR4, UR6, 0x3 ;  /* 0x0000000604117291 */ /* 0x000fe2000f8e18ff */
[----:B--2---:R-:W-:Y:S01]  /*2140*/  @P3 MOV R2, 0x6000 ;  /* 0x0000600000023802 */ /* 0x004fe20000000f00 */
[----:B--2-4-:R-:W-:Y:S10]  /*2150*/  @P0 BRA `(.L_x_34) ;  /* 0x00000000000c0947 */ /* 0x014ff40003800000 */
[----:B------:R-:W-:-:S04]  /*2160*/  SHF.L.U32 R3, R12, 0x1f, RZ ;  /* 0x0000001f0c037819 */ /* 0x000fc800000006ff */
[----:B------:R-:W2:Y:S02]  /*2170*/  SYNCS.PHASECHK.TRANS64.TRYWAIT P0, [UR17+0x80], R3 ;  /* 0x00008003ff0075a7 */ /* 0x000ea40008001111 */
[----:B--2---:R-:W-:Y:S05]  /*2180*/  @!P0 BRA `(.L_x_35) ;  /* 0x0000008400d88947 */ /* 0x004fea0003800000 */
.L_x_34:
[----:B------:R2:W-:Y:S01]  /*2190*/  @P3 SYNCS.ARRIVE.TRANS64 RZ, [UR17], R2 ;  /* 0x00000002ffff39a7 */ /* 0x0005e20008000011 */
[----:B------:R-:W-:-:S04]  /*21a0*/  ULOP3.LUT UR5, UR25, 0x2, URZ, 0xfc, !UPT ;  /* 0x0000000219057892 */ /* 0x000fc8000f8efcff */
[----:B------:R-:W-:-:S09]  /*21b0*/  UISETP.NE.AND UP0, UPT, UR5, 0x2, UPT ;  /* 0x000000020500788c */ /* 0x000fd2000bf05270 */
[----:B------:R-:W-:Y:S05]  /*21c0*/  BRA.U UP0, `(.L_x_36) ;  /* 0x0000000100047547 */ /* 0x000fea000b800000 */
[----:B------:R-:W-:Y:S05]  /*21d0*/  BPT.TRAP 0x1 ;  /* 0x000000040000795c */ /* 0x000fea0000300000 */
.L_x_36:
[----:B------:R-:W-:Y:S04]  /*21e0*/  BSSY.RECONVERGENT B0, `(.L_x_37) ;  /* 0x0000003000007945 */ /* 0x000fe80003800200 */
[----:B------:R-:W-:Y:S05]  /*21f0*/  @!P2 BRA `(.L_x_38) ;  /* 0x000000000004a947 */ /* 0x000fea0003800000 */
[----:B------:R-:W-:Y:S05]  /*2200*/  BPT.TRAP 0x1 ;  /* 0x000000040000795c */ /* 0x000fea0000300000 */
.L_x_38:
[----:B------:R-:W-:Y:S05]  /*2210*/  BSYNC.RECONVERGENT B0 ;  /* 0x0000000000007941 */ /* 0x000fea0003800200 */
.L_x_37:
[----:B------:R-:W-:Y:S02]  /*2220*/  UIADD3 UR5, UPT, UPT, UR4, 0x1, URZ ;  /* 0x0000000104057890 */ /* 0x000fe4000fffe0ff */
[----:B------:R-:W-:Y:S02]  /*2230*/  USHF.L.U32 UR18, UR7, 0x6, URZ ;  /* 0x0000000607127899 */ /* 0x000fe400080006ff */
[----:B------:R-:W-:Y:S02]  /*2240*/  UISETP.NE.AND UP0, UPT, UR5, 0x10, UPT ;  /* 0x000000100500788c */ /* 0x000fe4000bf05270 */
[----:B------:R-:W-:Y:S02]  /*2250*/  UIADD3 UR7, UPT, UPT, UR7, 0x1, URZ ;  /* 0x0000000107077890 */ /* 0x000fe4000fffe0ff */
[----:B------:R-:W-:Y:S02]  /*2260*/  USEL UR9, URZ, 0x1, UP0 ;  /* 0x00000001ff097887 */ /* 0x000fe40008000000 */
[----:B------:R-:W-:-:S02]  /*2270*/  USEL UR5, UR5, URZ, UP0 ;  /* 0x000000ff05057287 */ /* 0x000fc40008000000 */
[----:B------:R-:W-:Y:S02]  /*2280*/  UIADD3 UR14, UP0, UPT, UR26, 0x180, URZ ;  /* 0x000001801a0e7890 */ /* 0x000fe4000ff1e0ff */
[----:B------:R-:W-:Y:S01]  /*2290*/  ULEA UR8, UR5, UR6, 0x3 ;  /* 0x0000000605087291 */ /* 0x000fe2000f8e18ff */
[----:B------:R-:W-:Y:S01]  /*22a0*/  LOP3.LUT R12, R12, UR9, RZ, 0x3c, !PT ;  /* 0x000000090c0c7c12 */ /* 0x000fe2000f8e3cff */
[----:B------:R-:W-:Y:S02]  /*22b0*/  ULEA UR16, UR4, UR6, 0xc ;  /* 0x0000000604107291 */ /* 0x000fe4000f8e60ff */
[----:B------:R-:W-:Y:S01]  /*22c0*/  UIADD3 UR22, UP1, UPT, UR26, 0x80, URZ ;  /* 0x000000801a167890 */ /* 0x000fe2000ff3e0ff */
[----:B-1----:R-:W-:Y:S01]  /*22d0*/  SHF.L.U32 R0, R12, 0x1f, RZ ;  /* 0x0000001f0c007819 */ /* 0x002fe200000006ff */
[----:B------:R-:W-:Y:S02]  /*22e0*/  UIADD3.X UR15, UPT, UPT, URZ, UR27, URZ, UP0, !UPT ;  /* 0x0000001bff0f7290 */ /* 0x000fe400087fe4ff */
[----:B------:R-:W-:Y:S01]  /*22f0*/  UISETP.NE.AND UP0, UPT, UR7, UR13, UPT ;  /* 0x0000000d0700728c */ /* 0x000fe2000bf05270 */
[----:B------:R3:W4:Y:S01]  /*2300*/  SYNCS.PHASECHK.TRANS64.TRYWAIT P0, [UR8+0x80], R0 ;  /* 0x00008000ff0075a7 */ /* 0x0007220008001108 */
[----:B------:R-:W-:-:S02]  /*2310*/  ULEA UR8, UR4, UR24, 0xd ;  /* 0x0000001804087291 */ /* 0x000fc4000f8e68ff */
[----:B------:R-:W-:Y:S02]  /*2320*/  ULOP3.LUT UR17, UR17, 0xfefffff8, URZ, 0xc0, !UPT ;  /* 0xfefffff811117892 */ /* 0x000fe4000f8ec0ff */
[----:B------:R-:W-:Y:S02]  /*2330*/  UIADD3 UR16, UPT, UPT, UR16, 0x6400, URZ ;  /* 0x0000640010107890 */ /* 0x000fe4000fffe0ff */
[----:B------:R-:W-:Y:S02]  /*2340*/  UIADD3.X UR23, UPT, UPT, URZ, UR27, URZ, UP1, !UPT ;  /* 0x0000001bff177290 */ /* 0x000fe40008ffe4ff */
[----:B------:R-:W-:Y:S02]  /*2350*/  UIADD3 UR8, UPT, UPT, UR6, 0x16400, UR8 ;  /* 0x0001640006087890 */ /* 0x000fe4000fffe008 */
[----:B------:R-:W-:Y:S01]  /*2360*/  UPRMT UR4, URZ, 0x5410, UR21 ;  /* 0x00005410ff047896 */ /* 0x000fe20008000015 */
[----:B------:R-:W-:Y:S01]  /*2370*/  UMOV UR30, 0x0 ;  /* 0x00000000001e7882 */ /* 0x000fe20000000000 */
[----:B------:R-:W-:Y:S01]  /*2380*/  UMOV UR31, 0x10000000 ;  /* 0x10000000001f7882 */ /* 0x000fe20000000000 */
[----:B------:R-:W-:Y:S01]  /*2390*/  UMOV UR19, UR35 ;  /* 0x0000002300137c82 */ /* 0x000fe20008000000 */
[----:B------:R-:W-:Y:S01]  /*23a0*/  UMOV UR20, UR36 ;  /* 0x0000002400147c82 */ /* 0x000fe20008000000 */
[----:B------:R-:W-:Y:S01]  /*23b0*/  UMOV UR12, UR36 ;  /* 0x00000024000c7c82 */ /* 0x000fe20008000000 */
[----:B------:R-:W-:Y:S01]  /*23c0*/  UMOV UR9, UR17 ;  /* 0x0000001100097c82 */ /* 0x000fe20008000000 */
[----:B------:R-:W-:Y:S01]  /*23d0*/  UMOV UR10, UR18 ;  /* 0x00000012000a7c82 */ /* 0x000fe20008000000 */
[----:B------:R-:W-:Y:S01]  /*23e0*/  UTMALDG.3D.2CTA [UR16], [UR22], desc[UR30] ;  /* 0x00001e10160075b4 */ /* 0x000fe20008211000 */
[----:B------:R1:W-:Y:S02]  /*23f0*/  UTMALDG.3D.MULTICAST.2CTA [UR8], [UR14], UR4, desc[UR30] ;  /* 0x00001e080e0073b4 */ /* 0x0003e40008211804 */
[----:B-1----:R-:W-:Y:S01]  /*2400*/  UMOV UR4, UR5 ;  /* 0x0000000500047c82 */ /* 0x002fe20008000000 */
[----:B---3--:R-:W-:Y:S05]  /*2410*/  BRA.U UP0, `(.L_x_39) ;  /* 0xfffffffd00447547 */ /* 0x008fea000b83ffff */
.L_x_33:
[C---:B------:R-:W-:Y:S01]  /*2420*/  LEA R3, R11.reuse, UR6, 0x3 ;  /* 0x000000060b037c11 */ /* 0x040fe2000f8e18ff */
[----:B------:R-:W-:Y:S01]  /*2430*/  NOP ;  /* 0x0000000000007918 */ /* 0x000fe20000000000 */
[----:B-1----:R-:W-:Y:S02]  /*2440*/  SHF.L.U32 R0, R10, 0x1f, RZ ;  /* 0x0000001f0a007819 */ /* 0x002fe400000006ff */
[----:B------:R-:W-:Y:S02]  /*2450*/  LEA R4, R11, UR6, 0x4 ;  /* 0x000000060b047c11 */ /* 0x000fe4000f8e20ff */
[----:B--2-4-:R-:W1:Y:S02]  /*2460*/  SYNCS.PHASECHK.TRANS64.TRYWAIT P0, [R3+URZ+0x150], R0 ;  /* 0x00015000030075a7 */ /* 0x014e6400080011ff */
[----:B-1----:R-:W-:Y:S05]  /*2470*/  @!P0 BRA `(.L_x_40) ;  /* 0x0000008400348947 */ /* 0x002fea0003800000 */
.L_x_159:
[----:B------:R-:W2:Y:S01]  /*2480*/  LDS.128 R4, [R4+0x1e0] ;  /* 0x0001e00004047984 */ /* 0x000ea20000000c00 */
[----:B------:R-:W-:Y:S01]  /*2490*/  UISETP.GE.AND UP0, UPT, UR45, 0x1, UPT ;  /* 0x000000012d00788c */ /* 0x000fe2000bf06270 */
[----:B------:R-:W-:Y:S01]  /*24a0*/  @!PT LDS RZ, [RZ] ;  /* 0x00000000fffff984 */ /* 0x000fe20000000800 */
[----:B------:R-:W-:Y:S01]  /*24b0*/  @!PT LDS RZ, [RZ] ;  /* 0x00000000fffff984 */ /* 0x000fe20000000800 */
[----:B------:R-:W-:Y:S01]  /*24c0*/  @!PT LDS RZ, [RZ] ;  /* 0x00000000fffff984 */ /* 0x000fe20000000800 */
[----:B------:R-:W-:Y:S01]  /*24d0*/  @!PT LDS RZ, [RZ] ;  /* 0x00000000fffff984 */ /* 0x000fe20000000800 */
[----:B------:R3:W-:Y:S06]  /*24e0*/  MEMBAR.ALL.CTA ;  /* 0x0000000000007992 */ /* 0x0007ec0000008000 */
[----:B---3--:R-:W3:Y:S01]  /*24f0*/  FENCE.VIEW.ASYNC.S ;  /* 0x00000000000073c6 */ /* 0x008ee20000000000 */
[----:B--2---:R-:W-:-:S13]  /*2500*/  LOP3.LUT P0, RZ, R6, 0x1, RZ, 0xc0, !PT ;  /* 0x0000000106ff7812 */ /* 0x004fda000780c0ff */
[----:B---3--:R-:W-:Y:S01]  /*2510*/  VOTEU.ANY UP1, P0 ;  /* 0x0000000000ff7886 */ /* 0x008fe20000020100 */
[----:B------:R-:W-:-:S13]  /*2520*/  PLOP3.LUT P0, PT, PT, PT, UP1, 0x80, 0x8 ;  /* 0x000000000008781c */ /* 0x000fda0003f0f018 */
[----:B-1----:R-:W-:Y:S02]  /*2530*/  @P0 LOP3.LUT R0, R5, 0xffff, RZ, 0xc0, !PT ;  /* 0x0000ffff05000812 */ /* 0x002fe400078ec0ff */
[----:B------:R-:W-:Y:S02]  /*2540*/  @P0 MOV R2, R4 ;  /* 0x0000000400020202 */ /* 0x000fe40000000f00 */
[----:B------:R-:W-:Y:S01]  /*2550*/  @P0 R2UR UR7, R0 ;  /* 0x00000000000702ca */ /* 0x000fe200000e0000 */
[----:B------:R-:W-:Y:S01]  /*2560*/  VIADD R0, R3, 0x160 ;  /* 0x0000016003007836 */ /* 0x000fe20000000000 */
[----:B------:R-:W-:Y:S02]  /*2570*/  @P0 SHF.R.U32.HI R4, RZ, 0x10, R5 ;  /* 0x00000010ff040819 */ /* 0x000fe40000011605 */
[----:B------:R-:W-:Y:S02]  /*2580*/  @P0 R2UR UR8, R2 ;  /* 0x00000000020802ca */ /* 0x000fe400000e0000 */
[----:B------:R-:W-:-:S02]  /*2590*/  PRMT R0, RZ, 0x654, R0 ;  /* 0x00000654ff007816 */ /* 0x000fc40000000000 */
[----:B------:R-:W-:Y:S02]  /*25a0*/  @P0 R2UR UR4, R4 ;  /* 0x00000000040402ca */ /* 0x000fe400000e0000 */
[----:B------:R1:W-:Y:S03]  /*25b0*/  SYNCS.ARRIVE.TRANS64.RED.A1T0 RZ, [R0+URZ], RZ ;  /* 0x000000ff00ff79a7 */ /* 0x0003e600081004ff */
[----:B------:R-:W-:-:S04]  /*25c0*/  @UP1 UMOV UR29, UR7 ;  /* 0x00000007001d1c82 */ /* 0x000fc80008000000 */
[----:B------:R-:W-:-:S04]  /*25d0*/  @UP1 UMOV UR37, UR8 ;  /* 0x0000000800251c82 */ /* 0x000fc80008000000 */
[----:B------:R-:W-:Y:S01]  /*25e0*/  @UP1 UMOV UR36, UR4 ;  /* 0x0000000400241c82 */ /* 0x000fe20008000000 */
[----:B------:R-:W-:Y:S05]  /*25f0*/  BRA.U !UP0, `(.L_x_41) ;  /* 0x0000000108d47547 */ /* 0x000fea000b800000 */
[----:B------:R-:W2:Y:S01]  /*2600*/  LDCU.128 UR12, c[0x0][0xb10] ;  /* 0x00016200ff0c77ac */ /* 0x000ea20008000c00 */
[----:B------:R-:W3:Y:S01]  /*2610*/  LDCU UR30, c[0x0][0xb20] ;  /* 0x00016400ff1e77ac */ /* 0x000ee20008000800 */
[----:B------:R-:W4:Y:S01]  /*2620*/  LDCU UR20, c[0x0][0xb0c] ;  /* 0x00016180ff1477ac */ /* 0x000f220008000800 */
[----:B------:R-:W1:Y:S01]  /*2630*/  LDCU.64 UR10, c[0x0][0xb28] ;  /* 0x00016500ff0a77ac */ /* 0x000e620008000a00 */
[----:B------:R-:W-:Y:S02]  /*2640*/  UISETP.NE.AND UP3, UPT, UR45, 0x1, UPT ;  /* 0x000000012d00788c */ /* 0x000fe4000bf65270 */
[----:B--2---:R-:W-:Y:S02]  /*2650*/  UIMAD.WIDE.U32 UR16, UR38, UR15, URZ ;  /* 0x0000000f261072a5 */ /* 0x004fe4000f8e00ff */
[----:B------:R-:W-:Y:S02]  /*2660*/  UIMAD.WIDE.U32 UR8, UR39, UR12, URZ ;  /* 0x0000000c270872a5 */ /* 0x000fe4000f8e00ff */
[----:B------:R-:W-:-:S02]  /*2670*/  UISETP.NE.AND UP0, UPT, UR14, 0x1, UPT ;  /* 0x000000010e00788c */ /* 0x000fc4000bf05270 */
[----:B------:R-:W-:Y:S01]  /*2680*/  UIMAD.WIDE.U32 UR22, UR29, UR15, URZ ;  /* 0x0000000f1d1672a5 */ /* 0x000fe2000f8e00ff */
[----:B------:R-:W-:Y:S02]  /*2690*/  UMOV UR16, UR17 ;  /* 0x0000001100107c82 */ /* 0x000fe40008000000 */
[----:B------:R-:W-:Y:S01]  /*26a0*/  UMOV UR8, UR9 ;  /* 0x0000000900087c82 */ /* 0x000fe20008000000 */
[----:B---3--:R-:W-:Y:S02]  /*26b0*/  USHF.R.U32.HI UR16, URZ, UR30, UR16 ;  /* 0x0000001eff107299 */ /* 0x008fe40008011610 */
[----:B----4-:R-:W-:Y:S02]  /*26c0*/  UISETP.NE.AND UP2, UPT, UR20, 0x1, UPT ;  /* 0x000000011400788c */ /* 0x010fe4000bf45270 */
[----:B------:R-:W-:Y:S02]  /*26d0*/  USHF.R.U32.HI UR8, URZ, UR13, UR8 ;  /* 0x0000000dff087299 */ /* 0x000fe40008011608 */
[----:B------:R-:W-:-:S02]  /*26e0*/  USEL UR7, UR38, UR16, !UP0 ;  /* 0x0000001026077287 */ /* 0x000fc4000c000000 */
[----:B------:R-:W-:Y:S02]  /*26f0*/  USEL UR8, UR39, UR8, !UP2 ;  /* 0x0000000827087287 */ /* 0x000fe4000d000000 */
[----:B-1----:R-:W-:Y:S01]  /*2700*/  UIMAD.WIDE.U32 UR16, UR7, UR10, URZ ;  /* 0x0000000a071072a5 */ /* 0x002fe2000f8e00ff */
[----:B------:R-:W-:Y:S01]  /*2710*/  UMOV UR4, UR23 ;  /* 0x0000001700047c82 */ /* 0x000fe20008000000 */
[----:B------:R-:W-:Y:S02]  /*2720*/  UIMAD.WIDE.U32 UR18, UR37, UR12, URZ ;  /* 0x0000000c251272a5 */ /* 0x000fe4000f8e00ff */
[----:B------:R-:W-:-:S03]  /*2730*/  UIMAD.WIDE.U32 UR22, UR8, UR10, URZ ;  /* 0x0000000a081672a5 */ /* 0x000fc6000f8e00ff */
[----:B------:R-:W-:Y:S01]  /*2740*/  UMOV UR16, UR17 ;  /* 0x0000001100107c82 */ /* 0x000fe20008000000 */
[----:B------:R-:W-:Y:S02]  /*2750*/  USHF.R.U32.HI UR4, URZ, UR30, UR4 ;  /* 0x0000001eff047299 */ /* 0x000fe40008011604 */
[----:B------:R-:W-:Y:S01]  /*2760*/  @UP3 USHF.R.U32.HI UR7, URZ, UR11, UR16 ;  /* 0x0000000bff073299 */ /* 0x000fe20008011610 */
[----:B------:R-:W-:Y:S01]  /*2770*/  UMOV UR18, UR19 ;  /* 0x0000001300127c82 */ /* 0x000fe20008000000 */
[----:B------:R-:W-:Y:S01]  /*2780*/  UMOV UR22, UR23 ;  /* 0x0000001700167c82 */ /* 0x000fe20008000000 */
[----:B------:R-:W-:Y:S02]  /*2790*/  USHF.R.U32.HI UR13, URZ, UR13, UR18 ;  /* 0x0000000dff0d7299 */ /* 0x000fe40008011612 */
[----:B------:R-:W-:Y:S02]  /*27a0*/  USEL UR4, UR29, UR4, !UP0 ;  /* 0x000000041d047287 */ /* 0x000fe4000c000000 */
[----:B------:R-:W-:-:S02]  /*27b0*/  @UP3 USHF.R.U32.HI UR8, URZ, UR11, UR22 ;  /* 0x0000000bff083299 */ /* 0x000fc40008011616 */
[----:B------:R-:W-:Y:S02]  /*27c0*/  UIMAD UR9, UR45, UR7, URZ ;  /* 0x000000072d0972a4 */ /* 0x000fe4000f8e02ff */
[----:B------:R-:W-:Y:S02]  /*27d0*/  USEL UR7, UR37, UR13, !UP2 ;  /* 0x0000000d25077287 */ /* 0x000fe4000d000000 */
[----:B------:R-:W-:Y:S02]  /*27e0*/  UIMAD UR12, UR45, UR8, URZ ;  /* 0x000000082d0c72a4 */ /* 0x000fe4000f8e02ff */
[----:B------:R-:W-:Y:S02]  /*27f0*/  UISETP.GE.AND UP0, UPT, UR4, UR9, UPT ;  /* 0x000000090400728c */ /* 0x000fe4000bf06270 */
[----:B------:R-:W-:Y:S02]  /*2800*/  UIMAD.WIDE.U32 UR16, UR4, UR10, URZ ;  /* 0x0000000a041072a5 */ /* 0x000fe4000f8e00ff */
[----:B------:R-:W-:-:S02]  /*2810*/  UISETP.GE.OR UP0, UPT, UR7, UR12, UP0 ;  /* 0x0000000c0700728c */ /* 0x000fc40008706670 */
[----:B------:R-:W-:Y:S02]  /*2820*/  UIMAD.WIDE.U32 UR12, UR7, UR10, URZ ;  /* 0x0000000a070c72a5 */ /* 0x000fe4000f8e00ff */
[----:B------:R-:W-:Y:S01]  /*2830*/  UIADD3 UR15, UPT, UPT, -UR4, URZ, URZ ;  /* 0x000000ff040f7290 */ /* 0x000fe2000fffe1ff */
[----:B------:R-:W-:Y:S01]  /*2840*/  UMOV UR10, UR17 ;  /* 0x00000011000a7c82 */ /* 0x000fe20008000000 */
[----:B------:R-:W-:Y:S02]  /*2850*/  UIADD3 UR12, UPT, UPT, -UR7, URZ, URZ ;  /* 0x000000ff070c7290 */ /* 0x000fe4000fffe1ff */
        /* <DEDUP_REMOVED lines=15> */
.L_x_41:
[----:B------:R-:W2:Y:S02]  /*2950*/  LDCU UR4, c[0x0][0xb30] ;  /* 0x00016600ff0477ac */ /* 0x000ea40008000800 */
[----:B--2---:R-:W-:-:S09]  /*2960*/  UISETP.NE.AND UP0, UPT, UR4, 0x1, UPT ;  /* 0x000000010400788c */ /* 0x004fd2000bf05270 */
[----:B------:R-:W-:Y:S05]  /*2970*/  BRA.U UP0, `(.L_x_42) ;  /* 0x0000000100447547 */ /* 0x000fea000b800000 */
[----:B------:R-:W2:Y:S01]  /*2980*/  LDCU.128 UR12, c[0x0][0xb10] ;  /* 0x00016200ff0c77ac */ /* 0x000ea20008000c00 */
[----:B------:R-:W3:Y:S01]  /*2990*/  LDCU UR16, c[0x0][0xb0c] ;  /* 0x00016180ff1077ac */ /* 0x000ee20008000800 */
[----:B------:R-:W4:Y:S01]  /*29a0*/  LDCU UR17, c[0x0][0xb20] ;  /* 0x00016400ff1177ac */ /* 0x000f220008000800 */
[----:B--2---:R-:W-:Y:S02]  /*29b0*/  UIMAD.WIDE.U32 UR10, UR37, UR12, URZ ;  /* 0x0000000c250a72a5 */ /* 0x004fe4000f8e00ff */
[----:B------:R-:W-:Y:S02]  /*29c0*/  UIMAD.WIDE.U32 UR8, UR29, UR15, URZ ;  /* 0x0000000f1d0872a5 */ /* 0x000fe4000f8e00ff */
[----:B---3--:R-:W-:Y:S02]  /*29d0*/  UISETP.NE.AND UP2, UPT, UR16, 0x1, UPT ;  /* 0x000000011000788c */ /* 0x008fe4000bf45270 */
[----:B------:R-:W-:Y:S01]  /*29e0*/  UISETP.NE.AND UP0, UPT, UR14, 0x1, UPT ;  /* 0x000000010e00788c */ /* 0x000fe2000bf05270 */
[----:B------:R-:W-:-:S02]  /*29f0*/  UMOV UR7, UR11 ;  /* 0x0000000b00077c82 */ /* 0x000fc40008000000 */
[----:B------:R-:W-:Y:S01]  /*2a00*/  UMOV UR4, UR9 ;  /* 0x0000000900047c82 */ /* 0x000fe20008000000 */
[----:B------:R-:W-:Y:S02]  /*2a10*/  USHF.R.U32.HI UR7, URZ, UR13, UR7 ;  /* 0x0000000dff077299 */ /* 0x000fe40008011607 */
[----:B----4-:R-:W-:Y:S02]  /*2a20*/  USHF.R.U32.HI UR4, URZ, UR17, UR4 ;  /* 0x00000011ff047299 */ /* 0x010fe40008011604 */
[----:B------:R-:W-:Y:S02]  /*2a30*/  USEL UR7, UR37, UR7, !UP2 ;  /* 0x0000000725077287 */ /* 0x000fe4000d000000 */
[----:B------:R-:W-:-:S04]  /*2a40*/  USEL UR4, UR29, UR4, !UP0 ;  /* 0x000000041d047287 */ /* 0x000fc8000c000000 */
[----:B------:R-:W-:Y:S02]  /*2a50*/  UIADD3 UR8, UPT, UPT, UR7, -UR4, URZ ;  /* 0x8000000407087290 */ /* 0x000fe4000fffe0ff */
[----:B------:R-:W-:Y:S02]  /*2a60*/  UIADD3 UR4, UPT, UPT, -UR7, UR4, URZ ;  /* 0x0000000407047290 */ /* 0x000fe4000fffe1ff */
[----:B------:R-:W-:Y:S02]  /*2a70*/  UIMAD UR29, UR8, UR14, UR29 ;  /* 0x0000000e081d72a4 */ /* 0x000fe4000f8e021d */
[----:B------:R-:W-:-:S12]  /*2a80*/  UIMAD UR37, UR4, UR16, UR37 ;  /* 0x00000010042572a4 */ /* 0x000fd8000f8e0225 */
.L_x_42:
[----:B------:R-:W-:Y:S01]  /*2a90*/  VIADD R11, R11, 0x1 ;  /* 0x000000010b0b7836 */ /* 0x000fe20000000000 */
[----:B------:R-:W-:Y:S01]  /*2aa0*/  R2UR UR4, R78 ;  /* 0x000000004e0472ca */ /* 0x000fe200000e0000 */
[----:B------:R-:W-:Y:S01]  /*2ab0*/  UIADD3 UR30, UPT, UPT, UR37, UR63, URZ ;  /* 0x0000003f251e7290 */ /* 0x000fe2000fffe0ff */
[----:B------:R-:W-:Y:S02]  /*2ac0*/  PLOP3.LUT P1, PT, PT, PT, PT, 0x80, 0x8 ;  /* 0x000000000008781c */ /* 0x000fe40003f2f070 */
[----:B------:R-:W-:-:S04]  /*2ad0*/  ISETP.NE.AND P0, PT, R11, 0x2, PT ;  /* 0x000000020b00780c */ /* 0x000fc80003f05270 */
[----:B-1----:R-:W-:Y:S02]  /*2ae0*/  SEL R0, RZ, 0x1, P0 ;  /* 0x00000001ff007807 */ /* 0x002fe40000000000 */
[----:B------:R-:W-:Y:S02]  /*2af0*/  SEL R11, R11, RZ, P0 ;  /* 0x000000ff0b0b7207 */ /* 0x000fe40000000000 */
[----:B------:R-:W-:Y:S01]  /*2b00*/  LOP3.LUT R10, R10, R0, RZ, 0x3c, !PT ;  /* 0x000000000a0a7212 */ /* 0x000fe200078e3cff */
[----:B------:R-:W-:Y:S01]  /*2b10*/  UIADD3 UR31, UPT, UPT, UR29, UR4, URZ ;  /* 0x000000041d1f7290 */ /* 0x000fe2000fffe0ff */
[----:B------:R-:W-:Y:S11]  /*2b20*/  BRA.U UP1, `(.L_x_43) ;  /* 0xfffffff101287547 */ /* 0x000ff6000b83ffff */
[----:B------:R-:W-:Y:S01]  /*2b30*/  UIADD3 UR7, UPT, UPT, UR6, 0x80, URZ ;  /* 0x0000008006077890 */ /* 0x000fe2000fffe0ff */
[----:B------:R-:W-:-:S03]  /*2b40*/  SHF.L.U32 R2, R12, 0x1f, RZ ;  /* 0x0000001f0c027819 */ /* 0x000fc600000006ff */
[----:B------:R-:W-:-:S09]  /*2b50*/  ULEA UR4, UR5, UR7, 0x3 ;  /* 0x0000000705047291 */ /* 0x000fd2000f8e18ff */
[----:B------:R-:W1:Y:S02]  /*2b60*/  SYNCS.PHASECHK.TRANS64.TRYWAIT P0, [UR4], R2 ;  /* 0x00000002ff0075a7 */ /* 0x000e640008001104 */
[----:B-1----:R-:W-:Y:S05]  /*2b70*/  @!P0 BRA `(.L_x_44) ;  /* 0x0000007c00888947 */ /* 0x002fea0003800000 */
.L_x_161:
[----:B------:R-:W-:-:S04]  /*2b80*/  UIADD3 UR4, UPT, UPT, UR5, 0x1, URZ ;  /* 0x0000000105047890 */ /* 0x000fc8000fffe0ff */
[----:B------:R-:W-:-:S04]  /*2b90*/  UISETP.NE.AND UP0, UPT, UR4, 0x10, UPT ;  /* 0x000000100400788c */ /* 0x000fc8000bf05270 */
[----:B------:R-:W-:Y:S02]  /*2ba0*/  USEL UR6, URZ, 0x1, UP0 ;  /* 0x00000001ff067887 */ /* 0x000fe40008000000 */
[----:B------:R-:W-:-:S04]  /*2bb0*/  USEL UR4, UR4, URZ, UP0 ;  /* 0x000000ff04047287 */ /* 0x000fc80008000000 */
[----:B------:R-:W-:Y:S01]  /*2bc0*/  ULEA UR5, UR4, UR7, 0x3 ;  /* 0x0000000704057291 */ /* 0x000fe2000f8e18ff */
[----:B-1----:R-:W-:-:S04]  /*2bd0*/  LOP3.LUT R2, R12, UR6, RZ, 0x3c, !PT ;  /* 0x000000060c027c12 */ /* 0x002fc8000f8e3cff */
[----:B------:R-:W-:-:S04]  /*2be0*/  SHF.L.U32 R3, R2, 0x1f, RZ ;  /* 0x0000001f02037819 */ /* 0x000fc800000006ff */
[----:B------:R-:W1:Y:S02]  /*2bf0*/  SYNCS.PHASECHK.TRANS64.TRYWAIT P0, [UR5], R3 ;  /* 0x00000003ff0075a7 */ /* 0x000e640008001105 */
[----:B-1----:R-:W-:Y:S05]  /*2c00*/  @!P0 BRA `(.L_x_45) ;  /* 0x0000007c007c8947 */ /* 0x002fea0003800000 */
.L_x_163:
[----:B------:R-:W-:-:S04]  /*2c10*/  UIADD3 UR4, UPT, UPT, UR4, 0x1, URZ ;  /* 0x0000000104047890 */ /* 0x000fc8000fffe0ff */
[----:B------:R-:W-:-:S04]  /*2c20*/  UISETP.NE.AND UP0, UPT, UR4, 0x10, UPT ;  /* 0x000000100400788c */ /* 0x000fc8000bf05270 */
[----:B------:R-:W-:Y:S02]  /*2c30*/  USEL UR6, URZ, 0x1, UP0 ;  /* 0x00000001ff067887 */ /* 0x000fe40008000000 */
[----:B------:R-:W-:-:S04]  /*2c40*/  USEL UR4, UR4, URZ, UP0 ;  /* 0x000000ff04047287 */ /* 0x000fc80008000000 */
[----:B------:R-:W-:Y:S01]  /*2c50*/  ULEA UR5, UR4, UR7, 0x3 ;  /* 0x0000000704057291 */ /* 0x000fe2000f8e18ff */
[----:B------:R-:W-:-:S04]  /*2c60*/  LOP3.LUT R2, R2, UR6, RZ, 0x3c, !PT ;  /* 0x0000000602027c12 */ /* 0x000fc8000f8e3cff */
[----:B-1----:R-:W-:-:S04]  /*2c70*/  SHF.L.U32 R3, R2, 0x1f, RZ ;  /* 0x0000001f02037819 */ /* 0x002fc800000006ff */
[----:B------:R-:W1:Y:S02]  /*2c80*/  SYNCS.PHASECHK.TRANS64.TRYWAIT P0, [UR5], R3 ;  /* 0x00000003ff0075a7 */ /* 0x000e640008001105 */
[----:B-1----:R-:W-:Y:S05]  /*2c90*/  @!P0 BRA `(.L_x_46) ;  /* 0x0000007c00708947 */ /* 0x002fea0003800000 */
.L_x_165:
        /* <DEDUP_REMOVED lines=9> */
.L_x_167:
        /* <DEDUP_REMOVED lines=9> */
.L_x_169:
        /* <DEDUP_REMOVED lines=9> */
.L_x_171:
        /* <DEDUP_REMOVED lines=9> */
.L_x_173:
        /* <DEDUP_REMOVED lines=9> */
.L_x_175:
        /* <DEDUP_REMOVED lines=9> */
.L_x_177:
        /* <DEDUP_REMOVED lines=9> */
.L_x_179:
        /* <DEDUP_REMOVED lines=9> */
.L_x_181:
        /* <DEDUP_REMOVED lines=9> */
.L_x_183:
        /* <DEDUP_REMOVED lines=9> */
.L_x_185:
        /* <DEDUP_REMOVED lines=9> */
.L_x_187:
        /* <DEDUP_REMOVED lines=9> */
.L_x_189:
[----:B------:R-:W-:-:S04]  /*3360*/  UIADD3 UR4, UPT, UPT, UR4, 0x1, URZ ;  /* 0x0000000104047890 */ /* 0x000fc8000fffe0ff */
[----:B------:R-:W-:-:S04]  /*3370*/  UISETP.NE.AND UP0, UPT, UR4, 0x10, UPT ;  /* 0x000000100400788c */ /* 0x000fc8000bf05270 */
[----:B------:R-:W-:Y:S02]  /*3380*/  USEL UR5, URZ, 0x1, UP0 ;  /* 0x00000001ff057887 */ /* 0x000fe40008000000 */
[----:B------:R-:W-:-:S04]  /*3390*/  USEL UR4, UR4, URZ, UP0 ;  /* 0x000000ff04047287 */ /* 0x000fc80008000000 */
[----:B------:R-:W-:Y:S01]  /*33a0*/  ULEA UR4, UR4, UR7, 0x3 ;  /* 0x0000000704047291 */ /* 0x000fe2000f8e18ff */
[----:B------:R-:W-:-:S04]  /*33b0*/  LOP3.LUT R2, R2, UR5, RZ, 0x3c, !PT ;  /* 0x0000000502027c12 */ /* 0x000fc8000f8e3cff */
[----:B------:R-:W-:Y:S01]  /*33c0*/  SHF.L.U32 R2, R2, 0x1f, RZ ;  /* 0x0000001f02027819 */ /* 0x000fe200000006ff */
[----:B-1----:R-:W-:-:S07]  /*33d0*/  IMAD.U32 R0, RZ, RZ, UR4 ;  /* 0x00000004ff007e24 */ /* 0x002fce000f8e00ff */
.L_x_59:
[----:B-1----:R1:W2:Y:S02]  /*33e0*/  SYNCS.PHASECHK.TRANS64.TRYWAIT P0, [R0+URZ], R2 ;  /* 0x00000002000075a7 */ /* 0x0022a400080011ff */
[----:B--2---:R-:W-:Y:S05]  /*33f0*/  @!P0 NANOSLEEP.SYNCS 0x989680 ;  /* 0x009896800000895d */ /* 0x004fea0003900000 */
[----:B------:R-:W2:Y:S02]  /*3400*/  @!P0 SYNCS.PHASECHK.TRANS64 P0, [R0+URZ], R2 ;  /* 0x00000002000085a7 */ /* 0x000ea400080010ff */
[----:B--2---:R-:W-:Y:S05]  /*3410*/  @P0 EXIT ;  /* 0x000000000000094d */ /* 0x004fea0003800000 */
[----:B------:R-:W-:Y:S05]  /*3420*/  BRA `(.L_x_59) ;  /* 0xfffffffc00ec7947 */ /* 0x000fea000383ffff */
.L_x_23:
[----:B------:R-:W-:-:S04]  /*3430*/  UISETP.NE.AND UP0, UPT, UR46, URZ, UPT ;  /* 0x000000ff2e00728c */ /* 0x000fc8000bf05270 */
[----:B------:R-:W-:-:S09]  /*3440*/  UISETP.NE.OR UP0, UPT, UR20, 0x1, UP0 ;  /* 0x000000011400788c */ /* 0x000fd20008705670 */
[----:B------:R-:W-:Y:S05]  /*3450*/  BRA.U UP0, `(.L_x_60) ;  /* 0x0000000500487547 */ /* 0x000fea000b800000 */
[----:B------:R-:W-:Y:S01]  /*3460*/  ISETP.GE.U32.AND P2, PT, R0, 0x8, PT ;  /* 0x000000080000780c */ /* 0x000fe20003f46070 */
[----:B------:R-:W-:Y:S01]  /*3470*/  IMAD.MOV.U32 R12, RZ, RZ, 0x1 ;  /* 0x00000001ff0c7424 */ /* 0x000fe200078e00ff */
[----:B------:R-:W-:Y:S02]  /*3480*/  CS2R R10, SRZ ;  /* 0x00000000000a7805 */ /* 0x000fe4000001ff00 */
[----:B------:R-:W-:Y:S01]  /*3490*/  CS2R R8, SRZ ;  /* 0x0000000000087805 */ /* 0x000fe2000001ff00 */
[----:B------:R-:W-:Y:S01]  /*34a0*/  UMOV UR6, 0x400 ;  /* 0x0000040000067882 */ /* 0x000fe20000000000 */
[----:B------:R-:W-:Y:S01]  /*34b0*/  UMOV UR5, URZ ;  /* 0x000000ff00057c82 */ /* 0x000fe20008000000 */
[----:B------:R-:W-:-:S12]  /*34c0*/  ULEA UR6, UR46, UR6, 0x18 ;  /* 0x000000062e067291 */ /* 0x000fd8000f8ec0ff */
.L_x_64:
[----:B------:R-:W-:Y:S02]  /*34d0*/  LEA R2, R8, UR6, 0x3 ;  /* 0x0000000608027c11 */ /* 0x000fe4000f8e18ff */
[----:B------:R-:W-:-:S03]  /*34e0*/  SHF.L.U32 R4, R9, 0x1f, RZ ;  /* 0x0000001f09047819 */ /* 0x000fc600000006ff */
[----:B------:R-:W-:Y:S01]  /*34f0*/  VIADD R5, R2, 0x1c0 ;  /* 0x000001c002057836 */ /* 0x000fe20000000000 */
[----:B------:R-:W2:Y:S02]  /*3500*/  SYNCS.PHASECHK.TRANS64.TRYWAIT P0, [R2+URZ+0x1b0], R4 ;  /* 0x0001b004020075a7 */ /* 0x000ea400080011ff */
[----:B--2---:R-:W-:Y:S05]  /*3510*/  @!P0 BRA `(.L_x_61) ;  /* 0x0000007800888947 */ /* 0x004fea0003800000 */
.L_x_190:
[----:B------:R-:W-:Y:S01]  /*3520*/  ULEA UR4, UR5, UR6, 0x3 ;  /* 0x0000000605047291 */ /* 0x000fe2000f8e18ff */
[----:B--2---:R-:W-:Y:S01]  /*3530*/  PRMT R2, RZ, 0x654, R5 ;  /* 0x00000654ff027816 */ /* 0x004fe20000000005 */
[----:B------:R-:W-:Y:S01]  /*3540*/  @!P2 IMAD.MOV.U32 R4, RZ, RZ, 0x10 ;  /* 0x00000010ff04a424 */ /* 0x000fe200078e00ff */
[----:B------:R-:W-:Y:S01]  /*3550*/  SHF.L.U32 R5, R12, 0x1f, RZ ;  /* 0x0000001f0c057819 */ /* 0x000fe200000006ff */
[----:B------:R-:W-:Y:S01]  /*3560*/  UIADD3 UR7, UPT, UPT, UR4, 0x150, URZ ;  /* 0x0000015004077890 */ /* 0x000fe2000fffe0ff */
[----:B------:R2:W-:Y:S05]  /*3570*/  SYNCS.ARRIVE.TRANS64.RED.A1T0 RZ, [R2+URZ], RZ ;  /* 0x000000ff02ff79a7 */ /* 0x0005ea00081004ff */
[----:B------:R-:W-:Y:S01]  /*3580*/  IMAD.U32 R6, RZ, RZ, UR7 ;  /* 0x00000007ff067e24 */ /* 0x000fe2000f8e00ff */
[----:B------:R-:W3:Y:S04]  /*3590*/  SYNCS.PHASECHK.TRANS64.TRYWAIT P0, [UR4+0x160], R5 ;  /* 0x00016005ff0075a7 */ /* 0x000ee80008001104 */
[----:B------:R-:W-:Y:S01]  /*35a0*/  PRMT R6, R0, 0x654, R6 ;  /* 0x0000065400067816 */ /* 0x000fe20000000006 */
[----:B--23--:R-:W-:Y:S06]  /*35b0*/  @!P0 BRA `(.L_x_62) ;  /* 0x0000007800748947 */ /* 0x00cfec0003800000 */
.L_x_192:
[----:B------:R-:W-:Y:S01]  /*35c0*/  ULEA UR8, UR5, UR6, 0x4 ;  /* 0x0000000605087291 */ /* 0x000fe2000f8e20ff */
[----:B------:R-:W-:Y:S01]  /*35d0*/  SEL R3, R6, R3, !P2 ;  /* 0x0000000306037207 */ /* 0x000fe20005000000 */
[----:B------:R-:W-:Y:S01]  /*35e0*/  UIADD3 UR9, UPT, UPT, UR4, 0x150, URZ ;  /* 0x0000015004097890 */ /* 0x000fe2000fffe0ff */
[----:B--2---:R-:W-:Y:S01]  /*35f0*/  LEA R2, R11, UR6, 0x3 ;  /* 0x000000060b027c11 */ /* 0x004fe2000f8e18ff */
[----:B------:R-:W-:Y:S01]  /*3600*/  UIADD3 UR8, UPT, UPT, UR8, 0x1e0, URZ ;  /* 0x000001e008087890 */ /* 0x000fe2000fffe0ff */
[----:B------:R2:W-:Y:S01]  /*3610*/  @!P2 SYNCS.ARRIVE.TRANS64.RED RZ, [R3+URZ], R4 ;  /* 0x0000000403ffa9a7 */ /* 0x0005e200080004ff */
[----:B------:R-:W-:Y:S01]  /*3620*/  UIADD3 UR4, UPT, UPT, UR5, 0x1, URZ ;  /* 0x0000000105047890 */ /* 0x000fe2000fffe0ff */
[----:B------:R-:W-:-:S03]  /*3630*/  VIADD R8, R8, 0x1 ;  /* 0x0000000108087836 */ /* 0x000fc60000000000 */
[----:B------:R-:W-:Y:S02]  /*3640*/  UISETP.NE.AND UP0, UPT, UR4, 0x2, UPT ;  /* 0x000000020400788c */ /* 0x000fe4000bf05270 */
[----:B------:R-:W-:Y:S01]  /*3650*/  ISETP.NE.AND P0, PT, R8, 0x2, PT ;  /* 0x000000020800780c */ /* 0x000fe20003f05270 */
[----:B------:R-:W-:Y:S06]  /*3660*/  UGETNEXTWORKID.BROADCAST [UR8], [UR9] ;  /* 0x00000000080073ca */ /* 0x000fec0008000100 */
[----:B------:R-:W-:Y:S02]  /*3670*/  USEL UR7, URZ, 0x1, UP0 ;  /* 0x00000001ff077887 */ /* 0x000fe40008000000 */
[----:B------:R-:W-:-:S04]  /*3680*/  USEL UR5, UR4, URZ, UP0 ;  /* 0x000000ff04057287 */ /* 0x000fc80008000000 */
[----:B------:R-:W-:Y:S02]  /*3690*/  LOP3.LUT R12, R12, UR7, RZ, 0x3c, !PT ;  /* 0x000000070c0c7c12 */ /* 0x000fe4000f8e3cff */
[----:B--2---:R-:W-:-:S04]  /*36a0*/  SHF.L.U32 R4, R10, 0x1f, RZ ;  /* 0x0000001f0a047819 */ /* 0x004fc800000006ff */
[----:B------:R-:W2:Y:S02]  /*36b0*/  SYNCS.PHASECHK.TRANS64.TRYWAIT P1, [R2+URZ+0x150], R4 ;  /* 0x00015004020075a7 */ /* 0x000ea400080211ff */
[----:B--2---:R-:W-:Y:S05]  /*36c0*/  @!P1 BRA `(.L_x_63) ;  /* 0x0000007800489947 */ /* 0x004fea0003800000 */
.L_x_193:
[C---:B--2---:R-:W-:Y:S01]  /*36d0*/  LEA R4, R11.reuse, UR6, 0x4 ;  /* 0x000000060b047c11 */ /* 0x044fe2000f8e20ff */
[----:B------:R-:W-:Y:S01]  /*36e0*/  VIADD R2, R2, 0x160 ;  /* 0x0000016002027836 */ /* 0x000fe20000000000 */
[----:B------:R-:W-:Y:S01]  /*36f0*/  SEL R8, R8, RZ, P0 ;  /* 0x000000ff08087207 */ /* 0x000fe20000000000 */
[----:B------:R-:W-:-:S03]  /*3700*/  VIADD R11, R11, 0x1 ;  /* 0x000000010b0b7836 */ /* 0x000fc60000000000 */
[----:B------:R-:W2:Y:S01]  /*3710*/  LDS.128 R4, [R4+0x1e0] ;  /* 0x0001e00004047984 */ /* 0x000ea20000000c00 */
[----:B------:R-:W-:Y:S02]  /*3720*/  PRMT R2, RZ, 0x654, R2 ;  /* 0x00000654ff027816 */ /* 0x000fe40000000002 */
[C---:B------:R-:W-:Y:S01]  /*3730*/  ISETP.NE.AND P1, PT, R11.reuse, 0x2, PT ;  /* 0x000000020b00780c */ /* 0x040fe20003f25270 */
[----:B------:R-:W-:Y:S01]  /*3740*/  @!PT LDS RZ, [RZ] ;  /* 0x00000000fffff984 */ /* 0x000fe20000000800 */
[----:B------:R-:W-:Y:S01]  /*3750*/  @!PT LDS RZ, [RZ] ;  /* 0x00000000fffff984 */ /* 0x000fe20000000800 */
[----:B------:R-:W-:Y:S01]  /*3760*/  @!PT LDS RZ, [RZ] ;  /* 0x00000000fffff984 */ /* 0x000fe20000000800 */
[----:B------:R-:W-:Y:S01]  /*3770*/  @!PT LDS RZ, [RZ] ;  /* 0x00000000fffff984 */ /* 0x000fe20000000800 */
[----:B------:R3:W-:Y:S06]  /*3780*/  MEMBAR.ALL.CTA ;  /* 0x0000000000007992 */ /* 0x0007ec0000008000 */
[----:B---3--:R-:W3:Y:S01]  /*3790*/  FENCE.VIEW.ASYNC.S ;  /* 0x00000000000073c6 */ /* 0x008ee20000000000 */
[----:B------:R-:W-:Y:S01]  /*37a0*/  SEL R11, R11, RZ, P1 ;  /* 0x000000ff0b0b7207 */ /* 0x000fe20000800000 */
[----:B---3--:R3:W-:Y:S01]  /*37b0*/  SYNCS.ARRIVE.TRANS64.RED.A1T0 RZ, [R2+URZ], RZ ;  /* 0x000000ff02ff79a7 */ /* 0x0087e200081004ff */
[----:B--2---:R-:W-:-:S02]  /*37c0*/  LOP3.LUT P3, RZ, R6, 0x1, RZ, 0xc0, !PT ;  /* 0x0000000106ff7812 */ /* 0x004fc4000786c0ff */
[----:B------:R-:W-:-:S04]  /*37d0*/  SEL R4, RZ, 0x1, P1 ;  /* 0x00000001ff047807 */ /* 0x000fc80000800000 */
[----:B------:R-:W-:Y:S02]  /*37e0*/  LOP3.LUT R10, R10, R4, RZ, 0x3c, !PT ;  /* 0x000000040a0a7212 */ /* 0x000fe400078e3cff */
[----:B---3--:R-:W-:-:S04]  /*37f0*/  SEL R2, RZ, 0x1, P0 ;  /* 0x00000001ff027807 */ /* 0x008fc80000000000 */
[----:B------:R-:W-:Y:S01]  /*3800*/  LOP3.LUT R9, R9, R2, RZ, 0x3c, !PT ;  /* 0x0000000209097212 */ /* 0x000fe200078e3cff */
[----:B------:R-:W-:Y:S06]  /*3810*/  @P3 BRA `(.L_x_64) ;  /* 0xfffffffc002c3947 */ /* 0x000fec000383ffff */
[----:B------:R-:W-:Y:S01]  /*3820*/  ULEA UR4, UR5, UR6, 0x3 ;  /* 0x0000000605047291 */ /* 0x000fe2000f8e18ff */
[----:B------:R-:W-:-:S08]  /*3830*/  SHF.L.U32 R2, R12, 0x1f, RZ ;  /* 0x0000001f0c027819 */ /* 0x000fd000000006ff */
[----:B------:R-:W2:Y:S02]  /*3840*/  SYNCS.PHASECHK.TRANS64 P0, [UR4+0x160], R2 ;  /* 0x00016002ff0075a7 */ /* 0x000ea40008001004 */
[----:B--2---:R-:W-:Y:S05]  /*3850*/  @P0 BRA `(.L_x_65) ;  /* 0x0000000000080947 */ /* 0x004fea0003800000 */
[----:B------:R-:W2:Y:S02]  /*3860*/  SYNCS.PHASECHK.TRANS64.TRYWAIT P0, [UR4+0x160], R2 ;  /* 0x00016002ff0075a7 */ /* 0x000ea40008001104 */
[----:B--2---:R-:W-:Y:S05]  /*3870*/  @!P0 BRA `(.L_x_66) ;  /* 0x0000007400f08947 */ /* 0x004fea0003800000 */
.L_x_65:
[----:B------:R-:W-:-:S04]  /*3880*/  UIADD3 UR7, UPT, UPT, UR5, 0x1, URZ ;  /* 0x0000000105077890 */ /* 0x000fc8000fffe0ff */
[----:B------:R-:W-:-:S04]  /*3890*/  UISETP.NE.AND UP0, UPT, UR7, 0x2, UPT ;  /* 0x000000020700788c */ /* 0x000fc8000bf05270 */
[----:B------:R-:W-:Y:S02]  /*38a0*/  USEL UR8, URZ, 0x1, UP0 ;  /* 0x00000001ff087887 */ /* 0x000fe40008000000 */
[----:B------:R-:W-:-:S04]  /*38b0*/  USEL UR7, UR7, URZ, UP0 ;  /* 0x000000ff07077287 */ /* 0x000fc80008000000 */
[----:B------:R-:W-:Y:S01]  /*38c0*/  ULEA UR7, UR7, UR6, 0x3 ;  /* 0x0000000607077291 */ /* 0x000fe2000f8e18ff */
[----:B--2---:R-:W-:-:S04]  /*38d0*/  LOP3.LUT R2, R12, UR8, RZ, 0x3c, !PT ;  /* 0x000000080c027c12 */ /* 0x004fc8000f8e3cff */
[----:B------:R-:W-:-:S04]  /*38e0*/  SHF.L.U32 R0, R2, 0x1f, RZ ;  /* 0x0000001f02007819 */ /* 0x000fc800000006ff */
[----:B------:R-:W2:Y:S02]  /*38f0*/  SYNCS.PHASECHK.TRANS64 P0, [UR7+0x160], R0 ;  /* 0x00016000ff0075a7 */ /* 0x000ea40008001007 */
[----:B-12---:R-:W-:Y:S05]  /*3900*/  @P0 EXIT ;  /* 0x000000000000094d */ /* 0x006fea0003800000 */
[----:B------:R-:W-:Y:S02]  /*3910*/  SHF.L.U32 R2, R2, 0x1f, RZ ;  /* 0x0000001f02027819 */ /* 0x000fe400000006ff */
[----:B------:R-:W-:-:S07]  /*3920*/  MOV R0, UR7 ;  /* 0x0000000700007c02 */ /* 0x000fce0008000f00 */
.L_x_67:
[----:B-1----:R1:W2:Y:S02]  /*3930*/  SYNCS.PHASECHK.TRANS64.TRYWAIT P0, [R0+URZ+0x160], R2 ;  /* 0x00016002000075a7 */ /* 0x0022a400080011ff */
[----:B--2---:R-:W-:Y:S05]  /*3940*/  @!P0 NANOSLEEP.SYNCS 0x989680 ;  /* 0x009896800000895d */ /* 0x004fea0003900000 */
[----:B------:R-:W2:Y:S02]  /*3950*/  @!P0 SYNCS.PHASECHK.TRANS64 P0, [R0+URZ+0x160], R2 ;  /* 0x00016002000085a7 */ /* 0x000ea400080010ff */
[----:B--2---:R-:W-:Y:S05]  /*3960*/  @P0 EXIT ;  /* 0x000000000000094d */ /* 0x004fea0003800000 */
[----:B------:R-:W-:Y:S05]  /*3970*/  BRA `(.L_x_67) ;  /* 0xfffffffc00ec7947 */ /* 0x000fea000383ffff */
.L_x_60:
[----:B------:R-:W-:Y:S05]  /*3980*/  BRA.U UP5, `(.L_x_68) ;  /* 0x0000001105a07547 */ /* 0x000fea000b800000 */
[----:B------:R-:W-:Y:S01]  /*3990*/  UMOV UR4, 0x40 ;  /* 0x0000004000047882 */ /* 0x000fe20000000000 */
[----:B------:R-:W-:Y:S01]  /*39a0*/  NOP ;  /* 0x0000000000007918 */ /* 0x000fe20000000000 */
[----:B------:R-:W-:Y:S01]  /*39b0*/  ULEA UR5, UR46, UR4, 0x18 ;  /* 0x000000042e057291 */ /* 0x000fe2000f8ec0ff */
[----:B------:R-:W-:Y:S02]  /*39c0*/  UMOV UR6, 0x400 ;  /* 0x0000040000067882 */ /* 0x000fe40000000000 */
[----:B------:R-:W-:-:S06]  /*39d0*/  ULEA UR6, UR46, UR6, 0x18 ;  /* 0x000000062e067291 */ /* 0x000fcc000f8ec0ff */
[----:B------:R-:W2:Y:S02]  /*39e0*/  LDS.U8 R0, [UR5+0x1c] ;  /* 0x00001c05ff007984 */ /* 0x000ea40008000000 */
[----:B--2---:R-:W-:-:S13]  /*39f0*/  ISETP.NE.AND P0, PT, R0, RZ, PT ;  /* 0x000000ff0000720c */ /* 0x004fda0003f05270 */
[----:B------:R-:W-:Y:S05]  /*3a00*/  @P0 BRA `(.L_x_69) ;  /* 0x0000000400080947 */ /* 0x000fea0003800000 */
[----:B------:R-:W-:Y:S02]  /*3a10*/  UISETP.NE.U32.AND UP1, UPT, UR33, 0x1, UPT ;  /* 0x000000012100788c */ /* 0x000fe4000bf25070 */
[----:B------:R-:W-:-:S07]  /*3a20*/  UIADD3 UR7, UPT, UPT, UR5, 0x8, URZ ;  /* 0x0000000805077890 */ /* 0x000fce000fffe0ff */
[----:B------:R-:W-:Y:S05]  /*3a30*/  BRA.U !UP1, `(.L_x_70) ;  /* 0x00000001099c7547 */ /* 0x000fea000b800000 */
[----:B------:R-:W-:Y:S01]  /*3a40*/  ELECT P0, URZ, PT ;  /* 0x0000000000ff782f */ /* 0x000fe20003800000 */
[----:B------:R-:W-:-:S12]  /*3a50*/  BSSY B0, `(.L_x_70) ;  /* 0x0000025000007945 */ /* 0x000fd80003800000 */
[----:B------:R-:W-:Y:S05]  /*3a60*/  @!P0 BRA `(.L_x_71) ;  /* 0x00000000008c8947 */ /* 0x000fea0003800000 */
[----:B------:R-:W-:-:S05]  /*3a70*/  UMOV UR4, 0x10 ;  /* 0x0000001000047882 */ /* 0x000fca0000000000 */
[----:B------:R-:W-:Y:S04]  /*3a80*/  DEPBAR.LE SB2, 0x36 ;  /* 0x0000ad800000791a */ /* 0x000fe80000000000 */
[----:B------:R-:W2:Y:S02]  /*3a90*/  UTCATOMSWS.2CTA.FIND_AND_SET.ALIGN UP0, UR4, UR4 ;  /* 0x00000004000475e3 */ /* 0x000ea40008200800 */
[----:B--2---:R-:W-:Y:S01]  /*3aa0*/  MOV R10, UR4 ;  /* 0x00000004000a7c02 */ /* 0x004fe20008000f00 */
[----:B------:R-:W-:Y:S06]  /*3ab0*/  BRA.U UP0, `(.L_x_72) ;  /* 0x0000000100187547 */ /* 0x000fec000b800000 */
.L_x_73:
[----:B------:R-:W-:Y:S05]  /*3ac0*/  NANOSLEEP 0x64 ;  /* 0x000000640000795d */ /* 0x000fea0003800000 */
[----:B------:R-:W-:-:S05]  /*3ad0*/  UMOV UR4, 0x10 ;  /* 0x0000001000047882 */ /* 0x000fca0000000000 */
[----:B------:R-:W-:Y:S04]  /*3ae0*/  DEPBAR.LE SB2, 0x36 ;  /* 0x0000ad800000791a */ /* 0x000fe80000000000 */
[----:B------:R-:W2:Y:S02]  /*3af0*/  UTCATOMSWS.2CTA.FIND_AND_SET.ALIGN UP0, UR4, UR4 ;  /* 0x00000004000475e3 */ /* 0x000ea40008200800 */
[----:B--2---:R-:W-:Y:S01]  /*3b00*/  MOV R10, UR4 ;  /* 0x00000004000a7c02 */ /* 0x004fe20008000f00 */
[----:B------:R-:W-:Y:S05]  /*3b10*/  BRA.U !UP0, `(.L_x_73) ;  /* 0xfffffffd08e87547 */ /* 0x000fea000b83ffff */
.L_x_72:
[----:B------:R-:W2:Y:S01]  /*3b20*/  LDS R6, [UR5+0x10] ;  /* 0x00001005ff067984 */ /* 0x000ea20008000800 */
[----:B------:R-:W-:Y:S01]  /*3b30*/  IMAD.U32 R0, RZ, RZ, UR6 ;  /* 0x00000006ff007e24 */ /* 0x000fe2000f8e00ff */
[----:B------:R-:W-:-:S03]  /*3b40*/  MOV R4, UR34 ;  /* 0x0000002200047c02 */ /* 0x000fc60008000f00 */
[----:B------:R-:W-:Y:S01]  /*3b50*/  VIADD R0, R0, 0x200 ;  /* 0x0000020000007836 */ /* 0x000fe20000000000 */
[----:B--2---:R-:W-:-:S04]  /*3b60*/  SHF.L.U32 R6, R6, 0x1f, RZ ;  /* 0x0000001f06067819 */ /* 0x004fc800000006ff */
[----:B------:R-:W2:Y:S02]  /*3b70*/  SYNCS.PHASECHK.TRANS64.TRYWAIT P0, [UR5+0x8], R6 ;  /* 0x00000806ff0075a7 */ /* 0x000ea40008001105 */
[----:B--2---:R-:W-:Y:S05]  /*3b80*/  @P0 BRA `(.L_x_74) ;  /* 0x0000000000080947 */ /* 0x004fea0003800000 */
[----:B------:R-:W2:Y:S02]  /*3b90*/  SYNCS.PHASECHK.TRANS64.TRYWAIT P0, [UR5+0x8], R6 ;  /* 0x00000806ff0075a7 */ /* 0x000ea40008001105 */
[----:B--2---:R-:W-:Y:S05]  /*3ba0*/  @!P0 BRA `(.L_x_75) ;  /* 0x00000074003c8947 */ /* 0x004fea0003800000 */
.L_x_74:
[----:B------:R-:W-:Y:S01]  /*3bb0*/  PRMT R4, R4, 0x654, R0 ;  /* 0x0000065404047816 */ /* 0x000fe20000000000 */
[----:B------:R-:W-:Y:S01]  /*3bc0*/  HFMA2 R0, -RZ, RZ, 0, 5.9604644775390625e-08 ;  /* 0x00000001ff007431 */ /* 0x000fe200000001ff */
[----:B------:R-:W-:Y:S01]  /*3bd0*/  UPRMT UR4, UR34, 0x654, UR7 ;  /* 0x0000065422047896 */ /* 0x000fe20008000007 */
[----:B------:R-:W-:Y:S02]  /*3be0*/  IMAD.MOV.U32 R8, RZ, RZ, 0xffff ;  /* 0x0000ffffff087424 */ /* 0x000fe400078e00ff */
[----:B--2---:R-:W-:Y:S02]  /*3bf0*/  IMAD.MOV.U32 R6, RZ, RZ, 0x4 ;  /* 0x00000004ff067424 */ /* 0x004fe400078e00ff */
[----:B------:R-:W-:Y:S01]  /*3c00*/  IMAD.SHL.U32 R9, R10, 0x20, RZ ;  /* 0x000000200a097824 */ /* 0x000fe200078e00ff */
[----:B------:R-:W-:Y:S02]  /*3c10*/  MOV R5, UR4 ;  /* 0x0000000400057c02 */ /* 0x000fe40008000f00 */
[-C--:B------:R-:W-:Y:S01]  /*3c20*/  SHF.L.U32 R8, R8, R10.reuse, RZ ;  /* 0x0000000a08087219 */ /* 0x080fe200000006ff */
[----:B------:R2:W-:Y:S01]  /*3c30*/  SYNCS.ARRIVE.TRANS64.RED RZ, [UR4], R6 ;  /* 0x00000006ffff79a7 */ /* 0x0005e20008000404 */
[----:B------:R-:W-:Y:S01]  /*3c40*/  SHF.L.U32 R7, R0, R10, RZ ;  /* 0x0000000a00077219 */ /* 0x000fe200000006ff */
[----:B------:R2:W-:Y:S04]  /*3c50*/  STS [UR6+0x200], R9 ;  /* 0x00020009ff007988 */ /* 0x0005e80008000806 */
[----:B------:R2:W-:Y:S04]  /*3c60*/  STAS [R4.64], R10 ;  /* 0x0000000a04007dbd */ /* 0x0005e8000c0008ff */
[----:B------:R2:W-:Y:S04]  /*3c70*/  ATOMS.OR RZ, [UR5+0x14], R8 ;  /* 0x00001408ffff798c */ /* 0x0005e8000b000005 */
[----:B------:R2:W-:Y:S04]  /*3c80*/  ATOMS.OR RZ, [UR5+0x18], R7 ;  /* 0x00001807ffff798c */ /* 0x0005e8000b000005 */
[----:B------:R2:W-:Y:S02]  /*3c90*/  ATOMS.XOR RZ, [UR5+0x10], R0 ;  /* 0x00001000ffff798c */ /* 0x0005e4000b800005 */
.L_x_71:
[----:B-1----:R-:W-:Y:S05]  /*3ca0*/  BSYNC B0 ;  /* 0x0000000000007941 */ /* 0x002fea0003800000 */
.L_x_70:
[----:B------:R-:W-:Y:S05]  /*3cb0*/  BRA.U UP1, `(.L_x_76) ;  /* 0x00000001016c7547 */ /* 0x000fea000b800000 */
[----:B------:R-:W-:-:S03]  /*3cc0*/  UMOV UR4, 0xffffffff ;  /* 0xffffffff00047882 */ /* 0x000fc60000000000 */
[----:B------:R-:W-:Y:S05]  /*3cd0*/  BRA.DIV UR4, `(.L_x_77) ;  /* 0x0000007604087947 */ /* 0x000fea000b800000 */
[----:B------:R-:W-:-:S13]  /*3ce0*/  ELECT P6, URZ, PT ;  /* 0x0000000000ff782f */ /* 0x000fda00038c0000 */
.L_x_197:
[----:B------:R-:W-:Y:S05]  /*3cf0*/  @!P6 BRA `(.L_x_76) ;  /* 0x00000000005ce947 */ /* 0x000fea0003800000 */
[----:B--2---:R-:W2:Y:S02]  /*3d00*/  LDS R4, [UR5+0x10] ;  /* 0x00001005ff047984 */ /* 0x004ea40008000800 */
[----:B--2---:R-:W-:-:S04]  /*3d10*/  SHF.L.U32 R4, R4, 0x1f, RZ ;  /* 0x0000001f04047819 */ /* 0x004fc800000006ff */
[----:B------:R-:W2:Y:S02]  /*3d20*/  SYNCS.PHASECHK.TRANS64.TRYWAIT P0, [UR5+0x8], R4 ;  /* 0x00000804ff0075a7 */ /* 0x000ea40008001105 */
[----:B--2---:R-:W-:Y:S05]  /*3d30*/  @P0 BRA `(.L_x_78) ;  /* 0x0000000000080947 */ /* 0x004fea0003800000 */
[----:B------:R-:W2:Y:S02]  /*3d40*/  SYNCS.PHASECHK.TRANS64.TRYWAIT P0, [UR5+0x8], R4 ;  /* 0x00000804ff0075a7 */ /* 0x000ea40008001105 */
[----:B--2---:R-:W-:Y:S05]  /*3d50*/  @!P0 BRA `(.L_x_79) ;  /* 0x0000007400088947 */ /* 0x004fea0003800000 */
.L_x_78:
[----:B------:R-:W3:Y:S01]  /*3d60*/  LDS R6, [UR6+0x200] ;  /* 0x00020006ff067984 */ /* 0x000ee20008000800 */
[----:B--2---:R-:W-:Y:S02]  /*3d70*/  HFMA2 R0, -RZ, RZ, 0, 5.9604644775390625e-08 ;  /* 0x00000001ff007431 */ /* 0x004fe400000001ff */
[----:B------:R-:W-:Y:S01]  /*3d80*/  IMAD.MOV.U32 R4, RZ, RZ, 0xffff ;  /* 0x0000ffffff047424 */ /* 0x000fe200078e00ff */
[----:B------:R-:W-:Y:S01]  /*3d90*/  UPRMT UR4, UR34, 0x654, UR7 ;  /* 0x0000065422047896 */ /* 0x000fe20008000007 */
[----:B---3--:R-:W-:-:S03]  /*3da0*/  IMAD.SHL.U32 R5, R6, 0x20, RZ ;  /* 0x0000002006057824 */ /* 0x008fc600078e00ff */
[-C--:B------:R-:W-:Y:S02]  /*3db0*/  SHF.L.U32 R4, R4, R6.reuse, RZ ;  /* 0x0000000604047219 */ /* 0x080fe400000006ff */
[----:B------:R-:W-:Y:S01]  /*3dc0*/  SHF.L.U32 R6, R0, R6, RZ ;  /* 0x0000000600067219 */ /* 0x000fe200000006ff */
[----:B------:R3:W-:Y:S04]  /*3dd0*/  STS [UR6+0x200], R5 ;  /* 0x00020005ff007988 */ /* 0x0007e80008000806 */
[----:B------:R3:W-:Y:S04]  /*3de0*/  ATOMS.OR RZ, [UR5+0x14], R4 ;  /* 0x00001404ffff798c */ /* 0x0007e8000b000005 */
[----:B------:R3:W-:Y:S01]  /*3df0*/  ATOMS.OR RZ, [UR5+0x18], R6 ;  /* 0x00001806ffff798c */ /* 0x0007e2000b000005 */
[----:B------:R-:W-:Y:S03]  /*3e00*/  SYNCS.ARRIVE.TRANS64.RED.A1T0 RZ, [UR4], RZ ;  /* 0x000000ffffff79a7 */ /* 0x000fe60008100404 */
[----:B------:R3:W-:Y:S01]  /*3e10*/  ATOMS.XOR RZ, [UR5+0x10], R0 ;  /* 0x00001000ffff798c */ /* 0x0007e2000b800005 */
[----:B------:R-:W-:Y:S05]  /*3e20*/  BRA `(.L_x_76) ;  /* 0x0000000000107947 */ /* 0x000fea0003800000 */
.L_x_69:
[----:B------:R-:W-:Y:S02]  /*3e30*/  MOV R0, 0xffffffff ;  /* 0xffffffff00007802 */ /* 0x000fe40000000f00 */
[----:B------:R-:W-:-:S03]  /*3e40*/  MOV R4, 0x3e70 ;  /* 0x00003e7000047802 */ /* 0x000fc60000000f00 */
[----:B------:R2:W-:Y:S04]  /*3e50*/  STS [UR6+0x200], R0 ;  /* 0x00020000ff007988 */ /* 0x0005e80008000806 */
[----:B-12--5:R-:W-:Y:S05]  /*3e60*/  CALL.REL.NOINC `($__internal_1_$__cuda_sm10x_tcgen05_guardrail_trap_phase_invalid_during_alloc) ;  /* 0x0000007800d87944 */ /* 0x026fea0003c00000 */
.L_x_76:
[----:B------:R-:W-:Y:S05]  /*3e70*/  WARPSYNC.ALL ;  /* 0x0000000000007948 */ /* 0x000fea0003800000 */
[----:B------:R-:W4:Y:S01]  /*3e80*/  S2UR UR4, SR_CgaCtaId ;  /* 0x00000000000479c3 */ /* 0x000f220000008800 */
[----:B------:R-:W-:Y:S01]  /*3e90*/  UMOV UR17, 0x400 ;  /* 0x0000040000117882 */ /* 0x000fe20000000000 */
[----:B------:R-:W-:-:S06]  /*3ea0*/  NOP ;  /* 0x0000000000007918 */ /* 0x000fcc0000000000 */
[----:B------:R-:W-:Y:S06]  /*3eb0*/  BAR.ARV 0x6, 0xa0 ;  /* 0x0182800000007b1d */ /* 0x000fec0000002000 */
[----:B------:R-:W1:Y:S01]  /*3ec0*/  LDCU UR6, c[0x0][0x38c] ;  /* 0x00007180ff0677ac */ /* 0x000e620008000800 */
[----:B------:R-:W-:Y:S01]  /*3ed0*/  LOP3.LUT R3, R3, 0xffff, RZ, 0xc0, !PT ;  /* 0x0000ffff03037812 */ /* 0x000fe200078ec0ff */
[----:B--2---:R-:W-:Y:S01]  /*3ee0*/  IMAD.MOV.U32 R9, RZ, RZ, 0x1 ;  /* 0x00000001ff097424 */ /* 0x004fe200078e00ff */
[----:B------:R-:W-:Y:S01]  /*3ef0*/  LOP3.LUT R2, R2, 0xffff, RZ, 0xc0, !PT ;  /* 0x0000ffff02027812 */ /* 0x000fe200078ec0ff */
[----:B------:R-:W-:Y:S01]  /*3f00*/  IMAD.MOV.U32 R8, RZ, RZ, RZ ;  /* 0x000000ffff087224 */ /* 0x000fe200078e00ff */
[----:B------:R-:W-:Y:S01]  /*3f10*/  R2UR UR20, R3 ;  /* 0x00000000031472ca */ /* 0x000fe200000e0000 */
[----:B------:R-:W-:Y:S01]  /*3f20*/  UMOV UR24, URZ ;  /* 0x000000ff00187c82 */ /* 0x000fe20008000000 */
[----:B------:R-:W-:-:S02]  /*3f30*/  R2UR UR30, R2 ;  /* 0x00000000021e72ca */ /* 0x000fc400000e0000 */
[----:B------:R-:W-:Y:S01]  /*3f40*/  CS2R R2, SRZ ;  /* 0x0000000000027805 */ /* 0x000fe2000001ff00 */
[----:B------:R-:W-:Y:S01]  /*3f50*/  UMOV UR15, URZ ;  /* 0x000000ff000f7c82 */ /* 0x000fe20008000000 */
[----:B----4-:R-:W-:Y:S01]  /*3f60*/  ULEA UR17, UR4, UR17, 0x18 ;  /* 0x0000001104117291 */ /* 0x010fe2000f8ec0ff */
[----:B------:R-:W-:Y:S01]  /*3f70*/  UMOV UR14, URZ ;  /* 0x000000ff000e7c82 */ /* 0x000fe20008000000 */
[----:B------:R-:W-:Y:S02]  /*3f80*/  UISETP.NE.AND UP3, UPT, UR33, URZ, UPT ;  /* 0x000000ff2100728c */ /* 0x000fe4000bf65270 */
[----:B------:R-:W-:Y:S02]  /*3f90*/  UIADD3 UR5, UPT, UPT, UR17, 0x6400, URZ ;  /* 0x0000640011057890 */ /* 0x000fe4000fffe0ff */
[----:B------:R-:W-:-:S03]  /*3fa0*/  UIADD3 UR4, UPT, UPT, UR17, 0x16400, URZ ;  /* 0x0001640011047890 */ /* 0x000fc6000fffe0ff */
[----:B---3--:R-:W2:Y:S01]  /*3fb0*/  LDS R0, [UR17+0x200] ;  /* 0x00020011ff007984 */ /* 0x008ea20008000800 */
[----:B-1----:R-:W-:Y:S02]  /*3fc0*/  UIADD3 UR6, UPT, UPT, UR6, 0x3f, URZ ;  /* 0x0000003f06067890 */ /* 0x002fe4000fffe0ff */
[----:B------:R-:W-:Y:S02]  /*3fd0*/  USHF.R.U32.HI UR5, URZ, 0x4, UR5 ;  /* 0x00000004ff057899 */ /* 0x000fe40008011605 */
[----:B------:R-:W-:Y:S02]  /*3fe0*/  USHF.R.S32.HI UR25, URZ, 0x1f, UR6 ;  /* 0x0000001fff197899 */ /* 0x000fe40008011406 */
[----:B------:R-:W-:Y:S02]  /*3ff0*/  USHF.R.U32.HI UR4, URZ, 0x4, UR4 ;  /* 0x00000004ff047899 */ /* 0x000fe40008011604 */
[----:B------:R-:W-:Y:S02]  /*4000*/  ULEA.HI UR25, UR25, UR6, URZ, 0x6 ;  /* 0x0000000619197291 */ /* 0x000fe4000f8f30ff */
[----:B------:R-:W-:-:S02]  /*4010*/  ULOP3.LUT UR5, UR5, 0x3fff, URZ, 0xc0, !UPT ;  /* 0x00003fff05057892 */ /* 0x000fc4000f8ec0ff */
[----:B------:R-:W-:Y:S02]  /*4020*/  USHF.R.S32.HI UR25, URZ, 0x6, UR25 ;  /* 0x00000006ff197899 */ /* 0x000fe40008011419 */
[----:B------:R-:W-:Y:S02]  /*4030*/  ULOP3.LUT UR22, UR4, 0x3fff, URZ, 0xc0, !UPT ;  /* 0x00003fff04167892 */ /* 0x000fe4000f8ec0ff */
[----:B------:R-:W-:Y:S02]  /*4040*/  UISETP.LT.AND UP0, UPT, UR25, 0x1, UPT ;  /* 0x000000011900788c */ /* 0x000fe4000bf01270 */
[----:B------:R-:W-:Y:S02]  /*4050*/  ULOP3.LUT UR21, UR5, 0x10000, URZ, 0xfc, !UPT ;  /* 0x0001000005157892 */ /* 0x000fe4000f8efcff */
[----:B------:R-:W-:Y:S02]  /*4060*/  ULOP3.LUT UR22, UR22, 0x10000, URZ, 0xfc, !UPT ;  /* 0x0001000016167892 */ /* 0x000fe4000f8efcff */
[----:B------:R-:W-:Y:S01]  /*4070*/  USEL UR31, UR25, 0x1, !UP0 ;  /* 0x00000001191f7887 */ /* 0x000fe2000c000000 */
[----:B------:R-:W-:Y:S01]  /*4080*/  UMOV UR28, 0x0 ;  /* 0x00000000001c7882 */ /* 0x000fe20000000000 */
[----:B------:R-:W-:Y:S01]  /*4090*/  UMOV UR29, 0x84004a0 ;  /* 0x084004a0001d7882 */ /* 0x000fe20000000000 */
[----:B------:R-:W-:Y:S01]  /*40a0*/  UMOV UR26, 0x0 ;  /* 0x00000000001a7882 */ /* 0x000fe20000000000 */
[----:B------:R-:W-:Y:S01]  /*40b0*/  UMOV UR27, 0x84004a0 ;  /* 0x084004a0001b7882 */ /* 0x000fe20000000000 */
[----:B--2---:R-:W-:-:S15]  /*40c0*/  R2UR UR32, R0 ;  /* 0x00000000002072ca */ /* 0x004fde00000e0000 */
.L_x_87:
[C---:B------:R-:W-:Y:S02]  /*40d0*/  LEA R0, R8.reuse, UR17, 0x3 ;  /* 0x0000001108007c11 */ /* 0x040fe4000f8e18ff */
[----:B------:R-:W-:Y:S02]  /*40e0*/  SHF.L.U32 R4, R3, 0x1f, RZ ;  /* 0x0000001f03047819 */ /* 0x000fe400000006ff */
[----:B------:R-:W-:Y:S02]  /*40f0*/  LEA R5, R8, UR17, 0x4 ;  /* 0x0000001108057c11 */ /* 0x000fe4000f8e20ff */
[----:B------:R-:W1:Y:S02]  /*4100*/  SYNCS.PHASECHK.TRANS64.TRYWAIT P0, [R0+URZ+0x150], R4 ;  /* 0x00015004000075a7 */ /* 0x000e6400080011ff */
[----:B-1-3--:R-:W-:Y:S05]  /*4110*/  @!P0 BRA `(.L_x_80) ;  /* 0x0000007000308947 */ /* 0x00afea0003800000 */
.L_x_198:
[----:B-1----:R-:W1:Y:S01]  /*4120*/  LDS.128 R4, [R5+0x1e0] ;  /* 0x0001e00005047984 */ /* 0x002e620000000c00 */
[----:B------:R-:W-:Y:S02]  /*4130*/  VIADD R0, R0, 0x160 ;  /* 0x0000016000007836 */ /* 0x000fe40000000000 */
[----:B------:R-:W-:Y:S01]  /*4140*/  VIADD R8, R8, 0x1 ;  /* 0x0000000108087836 */ /* 0x000fe20000000000 */
[----:B------:R-:W-:Y:S01]  /*4150*/  @!PT LDS RZ, [RZ] ;  /* 0x00000000fffff984 */ /* 0x000fe20000000800 */
[----:B------:R-:W-:Y:S01]  /*4160*/  @!PT LDS RZ, [RZ] ;  /* 0x00000000fffff984 */ /* 0x000fe20000000800 */
[----:B------:R-:W-:Y:S01]  /*4170*/  @!PT LDS RZ, [RZ] ;  /* 0x00000000fffff984 */ /* 0x000fe20000000800 */
[----:B------:R-:W-:Y:S01]  /*4180*/  @!PT LDS RZ, [RZ] ;  /* 0x00000000fffff984 */ /* 0x000fe20000000800 */
[----:B------:R2:W-:Y:S06]  /*4190*/  MEMBAR.ALL.CTA ;  /* 0x0000000000007992 */ /* 0x0005ec0000008000 */
[----:B--2---:R-:W2:Y:S01]  /*41a0*/  FENCE.VIEW.ASYNC.S ;  /* 0x00000000000073c6 */ /* 0x004ea20000000000 */
[----:B------:R-:W-:-:S04]  /*41b0*/  PRMT R0, RZ, 0x654, R0 ;  /* 0x00000654ff007816 */ /* 0x000fc80000000000 */
[----:B--2---:R2:W-:Y:S01]  /*41c0*/  SYNCS.ARRIVE.TRANS64.RED.A1T0 RZ, [R0+URZ], RZ ;  /* 0x000000ff00ff79a7 */ /* 0x0045e200081004ff */
[----:B-1----:R-:W-:Y:S01]  /*41d0*/  LOP3.LUT P1, RZ, R6, 0x1, RZ, 0xc0, !PT ;  /* 0x0000000106ff7812 */ /* 0x002fe2000782c0ff */
[----:B--2---:R-:W-:-:S12]  /*41e0*/  BRA.U UP3, `(.L_x_81) ;  /* 0x0000000103e07547 */ /* 0x004fd8000b800000 */
[----:B------:R-:W1:Y:S01]  /*41f0*/  LDCU UR4, c[0x0][0x38c] ;  /* 0x00007180ff0477ac */ /* 0x000e620008000800 */
[----:B------:R-:W-:Y:S02]  /*4200*/  PLOP3.LUT P2, PT, PT, PT, PT, 0x80, 0x8 ;  /* 0x000000000008781c */ /* 0x000fe40003f4f070 */
[----:B------:R-:W-:Y:S01]  /*4210*/  SHF.L.U32 R4, R9, 0x1f, RZ ;  /* 0x0000001f09047819 */ /* 0x000fe200000006ff */
[----:B------:R-:W-:Y:S02]  /*4220*/  ULEA UR23, UR24, UR17, 0x3 ;  /* 0x0000001118177291 */ /* 0x000fe4000f8e18ff */
[----:B------:R-:W-:Y:S02]  /*4230*/  ULEA UR18, UR24, UR32, 0x7 ;  /* 0x0000002018127291 */ /* 0x000fe4000f8e38ff */
[----:B-1----:R-:W-:-:S06]  /*4240*/  UISETP.GE.AND UP0, UPT, UR4, 0x1, UPT ;  /* 0x000000010400788c */ /* 0x002fcc000bf06270 */
[----:B------:R-:W-:-:S05]  /*4250*/  PLOP3.LUT P0, PT, PT, PT, UP0, 0x80, 0x8 ;  /* 0x000000000008781c */ /* 0x000fca0003f0f008 */
[----:B------:R-:W-:-:S08]  /*4260*/  @UP0 ULEA UR4, UR15, UR17, 0x3 ;  /* 0x000000110f040291 */ /* 0x000fd0000f8e18ff */
[----:B------:R-:W-:-:S04]  /*4270*/  @P0 SHF.L.U32 R0, R2, 0x1f, RZ ;  /* 0x0000001f02000819 */ /* 0x000fc800000006ff */
[----:B------:R1:W2:Y:S01]  /*4280*/  @P0 SYNCS.PHASECHK.TRANS64.TRYWAIT P2, [UR4], R0 ;  /* 0x00000000ff0005a7 */ /* 0x0002a20008041104 */
[----:B------:R-:W3:Y:S02]  /*4290*/  SYNCS.PHASECHK.TRANS64.TRYWAIT P0, [UR23+0x190], R4 ;  /* 0x00019004ff0075a7 */ /* 0x000ee40008001117 */
[----:B-123--:R-:W-:Y:S05]  /*42a0*/  @!P0 BRA `(.L_x_82) ;  /* 0x0000006c00e08947 */ /* 0x00efea0003800000 */
.L_x_200:
[----:B------:R-:W-:Y:S01]  /*42b0*/  UMOV UR19, UR14 ;  /* 0x0000000e00137c82 */ /* 0x000fe20008000000 */
[----:B------:R-:W-:Y:S05]  /*42c0*/  BRA.U !UP0, `(.L_x_83) ;  /* 0x0000000108987547 */ /* 0x000fea000b800000 */
[----:B------:R-:W-:Y:S02]  /*42d0*/  UIADD3 UR19, UPT, UPT, UR31, UR14, URZ ;  /* 0x0000000e1f137290 */ /* 0x000fe4000fffe0ff */
[----:B------:R-:W-:Y:S01]  /*42e0*/  UPLOP3.LUT UP2, UPT, UPT, UPT, UPT, 0x40, 0x4 ;  /* 0x000000000004789c */ /* 0x000fe20003f4e870 */
[----:B------:R-:W-:Y:S01]  /*42f0*/  UMOV UR16, UR25 ;  /* 0x0000001900107c82 */ /* 0x000fe20008000000 */
[----:B------:R-:W-:-:S09]  /*4300*/  UMOV UR6, UR15 ;  /* 0x0000000f00067c82 */ /* 0x000fd20008000000 */
.L_x_86:
[----:B--2---:R-:W-:Y:S01]  /*4310*/  ULEA UR5, UR6, UR17, 0x3 ;  /* 0x0000001106057291 */ /* 0x004fe2000f8e18ff */
[----:B---3--:R-:W-:Y:S11]  /*4320*/  @P2 BRA `(.L_x_84) ;  /* 0x00000000000c2947 */ /* 0x008ff60003800000 */
[----:B-1----:R-:W-:Y:S04]  /*4330*/  SHF.L.U32 R4, R2, 0x1f, RZ ;  /* 0x0000001f02047819 */ /* 0x002fe800000006ff */
[----:B------:R-:W1:Y:S02]  /*4340*/  SYNCS.PHASECHK.TRANS64.TRYWAIT P0, [UR5], R4 ;  /* 0x00000004ff0075a7 */ /* 0x000e640008001105 */
[----:B-1----:R-:W-:Y:S05]  /*4350*/  @!P0 BRA `(.L_x_85) ;  /* 0x0000006c00cc8947 */ /* 0x002fea0003800000 */
.L_x_84:
[----:B------:R-:W-:Y:S01]  /*4360*/  UISETP.NE.AND UP0, UPT, UR16, 0x1, UPT ;  /* 0x000000011000788c */ /* 0x000fe2000bf05270 */
[----:B------:R-:W-:Y:S01]  /*4370*/  PLOP3.LUT P2, PT, PT, PT, PT, 0x80, 0x8 ;  /* 0x000000000008781c */ /* 0x000fe20003f4f070 */
[----:B------:R-:W-:Y:S02]  /*4380*/  UIADD3 UR4, UPT, UPT, UR6, 0x1, URZ ;  /* 0x0000000106047890 */ /* 0x000fe4000fffe0ff */
[----:B------:R-:W-:Y:S02]  /*4390*/  ULEA UR12, UR6, UR22, 0x9 ;  /* 0x00000016060c7291 */ /* 0x000fe4000f8e48ff */
[----:B------:R-:W-:Y:S01]  /*43a0*/  UISETP.NE.AND UP1, UPT, UR4, 0x10, UPT ;  /* 0x000000100400788c */ /* 0x000fe2000bf25270 */
[----:B------:R-:W-:Y:S01]  /*43b0*/  PLOP3.LUT P0, PT, PT, PT, UP0, 0x80, 0x8 ;  /* 0x000000000008781c */ /* 0x000fe20003f0f008 */
[----:B------:R-:W-:Y:S02]  /*43c0*/  UIADD3 UR10, UPT, UPT, UR12, 0x2, URZ ;  /* 0x000000020c0a7890 */ /* 0x000fe4000fffe0ff */
[----:B------:R-:W-:Y:S02]  /*43d0*/  USEL UR7, URZ, 0x1, UP1 ;  /* 0x00000001ff077887 */ /* 0x000fe40008800000 */
[----:B------:R-:W-:Y:S02]  /*43e0*/  USEL UR15, UR4, URZ, UP1 ;  /* 0x000000ff040f7287 */ /* 0x000fe40008800000 */
[----:B------:R-:W-:Y:S02]  /*43f0*/  UIADD3 UR14, UPT, UPT, UR14, 0x1, URZ ;  /* 0x000000010e0e7890 */ /* 0x000fe4000fffe0ff */
[----:B------:R-:W-:Y:S01]  /*4400*/  @UP0 ULEA UR4, UR15, UR17, 0x3 ;  /* 0x000000110f040291 */ /* 0x000fe2000f8e18ff */
[----:B------:R-:W-:Y:S01]  /*4410*/  LOP3.LUT R2, R2, UR7, RZ, 0x3c, !PT ;  /* 0x0000000702027c12 */ /* 0x000fe2000f8e3cff */
[----:B------:R-:W-:Y:S01]  /*4420*/  UIADD3 UR7, UPT, UPT, UR5, 0x80, URZ ;  /* 0x0000008005077890 */ /* 0x000fe2000fffe0ff */
[----:B------:R-:W-:Y:S02]  /*4430*/  UMOV UR13, 0x80004020 ;  /* 0x80004020000d7882 */ /* 0x000fe40000000000 */
[----:B-1----:R-:W-:Y:S01]  /*4440*/  @P0 SHF.L.U32 R0, R2, 0x1f, RZ ;  /* 0x0000001f02000819 */ /* 0x002fe200000006ff */
[----:B------:R-:W-:Y:S01]  /*4450*/  UMOV UR5, 0x80004020 ;  /* 0x8000402000057882 */ /* 0x000fe20000000000 */
[----:B------:R-:W-:Y:S01]  /*4460*/  UMOV UR11, 0x80004020 ;  /* 0x80004020000b7882 */ /* 0x000fe20000000000 */
[----:B------:R-:W-:Y:S01]  /*4470*/  UMOV UR9, 0x80004020 ;  /* 0x8000402000097882 */ /* 0x000fe20000000000 */
[----:B------:R2:W3:Y:S01]  /*4480*/  @P0 SYNCS.PHASECHK.TRANS64.TRYWAIT P2, [UR4], R0 ;  /* 0x00000000ff0005a7 */ /* 0x0004e20008041104 */
[----:B------:R-:W-:Y:S02]  /*4490*/  ULEA UR4, UR6, UR21, 0x8 ;  /* 0x0000001506047291 */ /* 0x000fe4000f8e40ff */
[----:B------:R-:W-:Y:S02]  /*44a0*/  UISETP.NE.AND UP0, UPT, UR14, UR19, UPT ;  /* 0x000000130e00728c */ /* 0x000fe4000bf05270 */
[----:B------:R-:W-:Y:S02]  /*44b0*/  UIADD3 UR8, UPT, UPT, UR4, 0x2, URZ ;  /* 0x0000000204087890 */ /* 0x000fe4000fffe0ff */
[----:B------:R-:W-:Y:S01]  /*44c0*/  UIADD3 UR16, UPT, UPT, UR16, -0x1, URZ ;  /* 0xffffffff10107890 */ /* 0x000fe2000fffe0ff */
[----:B------:R-:W-:Y:S02]  /*44d0*/  UMOV UR6, UR15 ;  /* 0x0000000f00067c82 */ /* 0x000fe40008000000 */
[----:B------:R2:W-:Y:S01]  /*44e0*/  UTCIMMA.2CTA gdesc[UR4], gdesc[UR12], tmem[UR18], tmem[UR28], idesc[UR29], UP2 ;  /* 0x00ff1c0c040075ea */ /* 0x0005e20009200112 */
[----:B------:R-:W-:Y:S03]  /*44f0*/  UPLOP3.LUT UP2, UPT, UPT, UPT, UPT, 0x80, 0x8 ;  /* 0x000000000008789c */ /* 0x000fe60003f4f070 */
[----:B------:R2:W-:Y:S01]  /*4500*/  UTCIMMA.2CTA gdesc[UR8], gdesc[UR10], tmem[UR18], tmem[UR26], idesc[UR27], UPT ;  /* 0x00ff1a0a080075ea */ /* 0x0005e2000ba00112 */
[----:B------:R2:W-:Y:S01]  /*4510*/  UTCBAR.2CTA.MULTICAST [UR7], URZ, UR20 ;  /* 0x000000ff070073e9 */ /* 0x0005e20008200814 */
[----:B------:R-:W-:Y:S06]  /*4520*/  BRA.U UP0, `(.L_x_86) ;  /* 0xfffffffd00787547 */ /* 0x000fec000b83ffff */
.L_x_83:
[----:B--2---:R-:W-:Y:S01]  /*4530*/  UIADD3 UR4, UPT, UPT, UR23, 0x170, URZ ;  /* 0x0000017017047890 */ /* 0x004fe2000fffe0ff */
[----:B------:R-:W-:-:S08]  /*4540*/  UMOV UR14, UR19 ;  /* 0x00000013000e7c82 */ /* 0x000fd00008000000 */
[----:B------:R2:W-:Y:S01]  /*4550*/  UTCBAR.2CTA.MULTICAST [UR4], URZ, UR30 ;  /* 0x000000ff040073e9 */ /* 0x0005e2000820081e */
[----:B------:R-:W-:Y:S02]  /*4560*/  NOP ;  /* 0x0000000000007918 */ /* 0x000fe40000000000 */
.L_x_81:
[----:B--2---:R-:W-:Y:S01]  /*4570*/  UIADD3 UR4, UPT, UPT, UR24, 0x1, URZ ;  /* 0x0000000118047890 */ /* 0x004fe2000fffe0ff */
[----:B------:R-:W-:-:S03]  /*4580*/  ISETP.NE.AND P0, PT, R8, 0x2, PT ;  /* 0x000000020800780c */ /* 0x000fc60003f05270 */
[----:B------:R-:W-:Y:S01]  /*4590*/  UISETP.NE.AND UP0, UPT, UR4, 0x4, UPT ;  /* 0x000000040400788c */ /* 0x000fe2000bf05270 */
[----:B-1----:R-:W-:Y:S02]  /*45a0*/  SEL R0, RZ, 0x1, P0 ;  /* 0x00000001ff007807 */ /* 0x002fe40000000000 */
[----:B------:R-:W-:Y:S01]  /*45b0*/  SEL R8, R8, RZ, P0 ;  /* 0x000000ff08087207 */ /* 0x000fe20000000000 */
[----:B------:R-:W-:Y:S01]  /*45c0*/  USEL UR5, URZ, 0x1, UP0 ;  /* 0x00000001ff057887 */ /* 0x000fe20008000000 */
[----:B------:R-:W-:Y:S01]  /*45d0*/  LOP3.LUT R3, R3, R0, RZ, 0x3c, !PT ;  /* 0x0000000003037212 */ /* 0x000fe200078e3cff */
[----:B------:R-:W-:-:S04]  /*45e0*/  USEL UR24, UR4, URZ, UP0 ;  /* 0x000000ff04187287 */ /* 0x000fc80008000000 */
[----:B------:R-:W-:Y:S01]  /*45f0*/  LOP3.LUT R9, R9, UR5, RZ, 0x3c, !PT ;  /* 0x0000000509097c12 */ /* 0x000fe2000f8e3cff */
[----:B------:R-:W-:Y:S07]  /*4600*/  @P1 BRA `(.L_x_87) ;  /* 0xfffffff800b01947 */ /* 0x000fee000383ffff */
[----:B------:R-:W1:Y:S01]  /*4610*/  S2UR UR8, SR_CgaCtaId ;  /* 0x00000000000879c3 */ /* 0x000e620000008800 */
[----:B------:R-:W-:Y:S01]  /*4620*/  ELECT P0, URZ, PT ;  /* 0x0000000000ff782f */ /* 0x000fe20003800000 */
[----:B------:R-:W-:Y:S01]  /*4630*/  HFMA2 R0, -RZ, RZ, 0, 5.9604644775390625e-08 ;  /* 0x00000001ff007431 */ /* 0x000fe200000001ff */
[----:B------:R-:W-:-:S05]  /*4640*/  UMOV UR4, 0x40 ;  /* 0x0000004000047882 */ /* 0x000fca0000000000 */
[----:B------:R-:W-:Y:S01]  /*4650*/  UVIRTCOUNT.DEALLOC.SMPOOL 0x80 ;  /* 0x000000800000784c */ /* 0x000fe20000000000 */
[----:B------:R-:W-:Y:S02]  /*4660*/  UISETP.NE.AND UP1, UPT, UR33, URZ, UPT ;  /* 0x000000ff2100728c */ /* 0x000fe4000bf25270 */
[----:B-1----:R-:W-:-:S09]  /*4670*/  ULEA UR8, UR8, UR4, 0x18 ;  /* 0x0000000408087291 */ /* 0x002fd2000f8ec0ff */
[----:B------:R1:W-:Y:S01]  /*4680*/  @P0 STS.U8 [UR8+0x1c], R0 ;  /* 0x00001c00ff000988 */ /* 0x0003e20008000008 */
[----:B------:R-:W-:Y:S05]  /*4690*/  BRA.U UP1, `(.L_x_88) ;  /* 0x0000000101a07547 */ /* 0x000fea000b800000 */
[----:B------:R-:W-:Y:S01]  /*46a0*/  UIADD3 UR7, UPT, UPT, UR17, 0x190, URZ ;  /* 0x0000019011077890 */ /* 0x000fe2000fffe0ff */
[----:B------:R-:W-:-:S03]  /*46b0*/  SHF.L.U32 R2, R9, 0x1f, RZ ;  /* 0x0000001f09027819 */ /* 0x000fc600000006ff */
[----:B------:R-:W-:-:S09]  /*46c0*/  ULEA UR4, UR24, UR7, 0x3 ;  /* 0x0000000718047291 */ /* 0x000fd2000f8e18ff */
[----:B------:R-:W2:Y:S02]  /*46d0*/  SYNCS.PHASECHK.TRANS64.TRYWAIT P0, [UR4], R2 ;  /* 0x00000002ff0075a7 */ /* 0x000ea40008001104 */
[----:B--2---:R-:W-:Y:S05]  /*46e0*/  @!P0 BRA `(.L_x_89) ;  /* 0x0000006c00008947 */ /* 0x004fea0003800000 */
.L_x_203:
        /* <DEDUP_REMOVED lines=9> */
.L_x_205:
        /* <DEDUP_REMOVED lines=9> */
.L_x_207:
[----:B------:R-:W-:-:S04]  /*4810*/  UIADD3 UR4, UPT, UPT, UR4, 0x1, URZ ;  /* 0x0000000104047890 */ /* 0x000fc8000fffe0ff */
[----:B------:R-:W-:-:S04]  /*4820*/  UISETP.NE.AND UP0, UPT, UR4, 0x4, UPT ;  /* 0x000000040400788c */ /* 0x000fc8000bf05270 */
[----:B------:R-:W-:Y:S02]  /*4830*/  USEL UR5, URZ, 0x1, UP0 ;  /* 0x00000001ff057887 */ /* 0x000fe40008000000 */
[----:B------:R-:W-:-:S04]  /*4840*/  USEL UR4, UR4, URZ, UP0 ;  /* 0x000000ff04047287 */ /* 0x000fc80008000000 */
[----:B------:R-:W-:Y:S01]  /*4850*/  ULEA UR4, UR4, UR7, 0x3 ;  /* 0x0000000704047291 */ /* 0x000fe2000f8e18ff */
[----:B------:R-:W-:-:S04]  /*4860*/  LOP3.LUT R2, R2, UR5, RZ, 0x3c, !PT ;  /* 0x0000000502027c12 */ /* 0x000fc8000f8e3cff */
[----:B------:R-:W-:Y:S01]  /*4870*/  SHF.L.U32 R2, R2, 0x1f, RZ ;  /* 0x0000001f02027819 */ /* 0x000fe200000006ff */
[----:B-1----:R-:W-:-:S04]  /*4880*/  IMAD.U32 R0, RZ, RZ, UR4 ;  /* 0x00000004ff007e24 */ /* 0x002fc8000f8e00ff */
[----:B------:R1:W2:Y:S03]  /*4890*/  SYNCS.PHASECHK.TRANS64.TRYWAIT P0, [R0+URZ], R2 ;  /* 0x00000002000075a7 */ /* 0x0002a600080011ff */
[----:B--2---:R-:W-:Y:S05]  /*48a0*/  @!P0 NANOSLEEP.SYNCS 0x989680 ;  /* 0x009896800000895d */ /* 0x004fea0003900000 */
[----:B------:R-:W2:Y:S02]  /*48b0*/  @!P0 SYNCS.PHASECHK.TRANS64 P0, [R0+URZ], R2 ;  /* 0x00000002000085a7 */ /* 0x000ea400080010ff */
[----:B--2---:R-:W-:Y:S05]  /*48c0*/  @P0 BRA `(.L_x_92) ;  /* 0x0000000000200947 */ /* 0x004fea0003800000 */
.L_x_93:
[----:B--2---:R2:W4:Y:S02]  /*48d0*/  SYNCS.PHASECHK.TRANS64.TRYWAIT P0, [R0+URZ], R2 ;  /* 0x00000002000075a7 */ /* 0x00452400080011ff */
[----:B----4-:R-:W-:Y:S05]  /*48e0*/  @!P0 NANOSLEEP.SYNCS 0x989680 ;  /* 0x009896800000895d */ /* 0x010fea0003900000 */
[----:B------:R-:W4:Y:S02]  /*48f0*/  @!P0 SYNCS.PHASECHK.TRANS64 P0, [R0+URZ], R2 ;  /* 0x00000002000085a7 */ /* 0x000f2400080010ff */
[----:B----4-:R-:W-:Y:S05]  /*4900*/  @!P0 BRA `(.L_x_93) ;  /* 0xfffffffc00f08947 */ /* 0x010fea000383ffff */
[----:B------:R-:W-:Y:S05]  /*4910*/  BRA `(.L_x_92) ;  /* 0x00000000000c7947 */ /* 0x000fea0003800000 */
.L_x_88:
[----:B------:R-:W-:-:S04]  /*4920*/  UIADD3 UR4, UPT, UPT, UR17, 0x1d0, URZ ;  /* 0x000001d011047890 */ /* 0x000fc8000fffe0ff */
[----:B------:R-:W-:-:S09]  /*4930*/  UPRMT UR4, UR34, 0x654, UR4 ;  /* 0x0000065422047896 */ /* 0x000fd20008000004 */
[----:B------:R-:W-:Y:S03]  /*4940*/  SYNCS.ARRIVE.TRANS64.RED.A1T0 RZ, [UR4], RZ ;  /* 0x000000ffffff79a7 */ /* 0x000fe60008100404 */
.L_x_92:
[----:B-12---:R-:W-:Y:S01]  /*4950*/  SHF.L.U32 R2, RZ, 0x1f, RZ ;  /* 0x0000001fff027819 */ /* 0x006fe200000006ff */
[----:B------:R-:W-:Y:S01]  /*4960*/  UIADD3 UR4, UPT, UPT, UR17, 0x1d0, URZ ;  /* 0x000001d011047890 */ /* 0x000fe2000fffe0ff */
[----:B------:R-:W-:Y:S02]  /*4970*/  PLOP3.LUT P0, PT, PT, PT, UP1, 0x80, 0x8 ;  /* 0x000000000008781c */ /* 0x000fe40003f0f018 */
[----:B------:R-:W1:Y:S02]  /*4980*/  SYNCS.PHASECHK.TRANS64.TRYWAIT P1, [UR17+0x1d0], R2 ;  /* 0x0001d002ff0075a7 */ /* 0x000e640008021111 */
[----:B-1----:R-:W-:Y:S09]  /*4990*/  @!P1 BRA `(.L_x_94) ;  /* 0x00000068009c9947 */ /* 0x002ff20003800000 */
.L_x_209:
[----:B------:R-:W-:Y:S01]  /*49a0*/  @!UP1 UPRMT UR4, UR34, 0x654, UR4 ;  /* 0x0000065422049896 */ /* 0x000fe20008000004 */
[----:B------:R-:W-:Y:S01]  /*49b0*/  UMOV UR5, 0xffff ;  /* 0x0000ffff00057882 */ /* 0x000fe20000000000 */
[----:B------:R-:W-:-:S07]  /*49c0*/  UMOV UR6, 0x1 ;  /* 0x0000000100067882 */ /* 0x000fce0000000000 */
[----:B------:R-:W-:Y:S01]  /*49d0*/  @!P0 SYNCS.ARRIVE.TRANS64.RED.A1T0 RZ, [UR4], RZ ;  /* 0x000000ffffff89a7 */ /* 0x000fe20008100404 */
[----:B------:R-:W-:Y:S01]  /*49e0*/  NOP ;  /* 0x0000000000007918 */ /* 0x000fe20000000000 */
[----:B-1----:R-:W1:Y:S01]  /*49f0*/  LDS R0, [UR8+0x14] ;  /* 0x00001408ff007984 */ /* 0x002e620008000800 */
[----:B------:R-:W-:-:S04]  /*4a00*/  ULOP3.LUT UR4, UR32, 0xffff, URZ, 0xc0, !UPT ;  /* 0x0000ffff20047892 */ /* 0x000fc8000f8ec0ff */
[----:B------:R-:W-:-:S04]  /*4a10*/  USHF.R.U32.HI UR4, URZ, 0x5, UR4 ;  /* 0x00000005ff047899 */ /* 0x000fc80008011604 */
[----:B------:R-:W-:Y:S02]  /*4a20*/  USHF.L.U32 UR5, UR5, UR4, URZ ;  /* 0x0000000405057299 */ /* 0x000fe400080006ff */
[----:B------:R-:W-:-:S04]  /*4a30*/  USHF.L.U32 UR4, UR6, UR4, URZ ;  /* 0x0000000406047299 */ /* 0x000fc800080006ff */
[----:B-1----:R-:W-:-:S04]  /*4a40*/  LOP3.LUT R0, R0, UR5, RZ, 0xc0, !PT ;  /* 0x0000000500007c12 */ /* 0x002fc8000f8ec0ff */
[----:B------:R-:W-:-:S13]  /*4a50*/  ISETP.NE.AND P0, PT, R0, UR5, PT ;  /* 0x0000000500007c0c */ /* 0x000fda000bf05270 */
[----:B------:R-:W-:Y:S05]  /*4a60*/  @P0 BRA `(.L_x_95) ;  /* 0x0000000000580947 */ /* 0x000fea0003800000 */
[----:B------:R-:W1:Y:S02]  /*4a70*/  LDS R0, [UR8+0x18] ;  /* 0x00001808ff007984 */ /* 0x000e640008000800 */
[----:B-1----:R-:W-:-:S04]  /*4a80*/  LOP3.LUT R0, R0, UR4, RZ, 0xc0, !PT ;  /* 0x0000000400007c12 */ /* 0x002fc8000f8ec0ff */
[----:B------:R-:W-:-:S13]  /*4a90*/  ISETP.NE.AND P0, PT, R0, UR4, PT ;  /* 0x0000000400007c0c */ /* 0x000fda000bf05270 */
[----:B------:R-:W-:Y:S05]  /*4aa0*/  @P0 BRA `(.L_x_96) ;  /* 0x00000000003c0947 */ /* 0x000fea0003800000 */
[----:B------:R-:W1:Y:S01]  /*4ab0*/  S2R R2, SR_LANEID ;  /* 0x0000000000027919 */ /* 0x000e620000000000 */
[----:B------:R-:W-:-:S06]  /*4ac0*/  ULOP3.LUT UR5, URZ, UR5, URZ, 0x33, !UPT ;  /* 0x00000005ff057292 */ /* 0x000fcc000f8e33ff */
[----:B------:R-:W-:-:S04]  /*4ad0*/  IMAD.U32 R0, RZ, RZ, UR5 ;  /* 0x00000005ff007e24 */ /* 0x000fc8000f8e00ff */
[----:B------:R2:W4:Y:S02]  /*4ae0*/  REDUX UR7, R0 ;  /* 0x00000000000773c4 */ /* 0x0005240000000000 */
[----:B------:R1:W-:Y:S01]  /*4af0*/  UTCATOMSWS.AND URZ, UR5 ;  /* 0x0000000500ff79e3 */ /* 0x0003e20008000000 */
[----:B--2---:R-:W-:Y:S01]  /*4b00*/  LOP3.LUT R0, RZ, UR4, RZ, 0x33, !PT ;  /* 0x00000004ff007c12 */ /* 0x004fe2000f8e33ff */
[----:B------:R-:W-:Y:S02]  /*4b10*/  VOTEU.ANY UR4, UPT, PT ;  /* 0x0000000000047886 */ /* 0x000fe400038e0100 */
[----:B------:R-:W-:Y:S02]  /*4b20*/  UFLO.U32 UR4, UR4 ;  /* 0x00000004000472bd */ /* 0x000fe400080e0000 */
[----:B------:R-:W2:Y:S04]  /*4b30*/  REDUX UR6, R0 ;  /* 0x00000000000673c4 */ /* 0x000ea80000000000 */
[----:B-1----:R-:W-:-:S02]  /*4b40*/  ISETP.EQ.U32.AND P0, PT, R2, UR4, PT ;  /* 0x0000000402007c0c */ /* 0x002fc4000bf02070 */
[----:B----4-:R-:W-:-:S11]  /*4b50*/  MOV R2, UR7 ;  /* 0x0000000700027c02 */ /* 0x010fd60008000f00 */
[----:B------:R1:W-:Y:S01]  /*4b60*/  @P0 ATOMS.AND RZ, [UR8+0x14], R2 ;  /* 0x00001402ffff098c */ /* 0x0003e2000a800008 */
[----:B--2---:R-:W-:-:S05]  /*4b70*/  IMAD.U32 R0, RZ, RZ, UR6 ;  /* 0x00000006ff007e24 */ /* 0x004fca000f8e00ff */
[----:B------:R1:W-:Y:S01]  /*4b80*/  @P0 ATOMS.AND RZ, [UR8+0x18], R0 ;  /* 0x00001800ffff098c */ /* 0x0003e2000a800008 */
[----:B------:R-:W-:Y:S05]  /*4b90*/  BRA `(.L_x_97) ;  /* 0x0000000000147947 */ /* 0x000fea0003800000 */
.L_x_96:
[----:B------:R-:W-:Y:S02]  /*4ba0*/  MOV R2, 0x4bc0 ;  /* 0x00004bc000027802 */ /* 0x000fe40000000f00 */
[----:B---3-5:R-:W-:Y:S05]  /*4bb0*/  CALL.REL.NOINC `($__internal_0_$__cuda_sm10x_tcgen05_guardrail_trap_col_being_dealloced_not_returned_by_alloc) ;  /* 0x0000006c00787944 */ /* 0x028fea0003c00000 */
[----:B------:R-:W-:Y:S05]  /*4bc0*/  BRA `(.L_x_97) ;  /* 0x0000000000087947 */ /* 0x000fea0003800000 */
.L_x_95:
[----:B------:R-:W-:Y:S02]  /*4bd0*/  MOV R2, 0x4bf0 ;  /* 0x00004bf000027802 */ /* 0x000fe40000000f00 */
[----:B---3-5:R-:W-:Y:S05]  /*4be0*/  CALL.REL.NOINC `($__internal_2_$__cuda_sm10x_tcgen05_guardrail_trap_unallocated_columns_being_dealloced) ;  /* 0x0000006c00847944 */ /* 0x028fea0003c00000 */
.L_x_97:
[----:B------:R-:W-:Y:S01]  /*4bf0*/  NOP ;  /* 0x0000000000007918 */ /* 0x000fe20000000000 */
[----:B------:R-:W-:Y:S05]  /*4c00*/  EXIT ;  /* 0x000000000000794d */ /* 0x000fea0003800000 */
.L_x_68:
[----:B------:R-:W-:-:S09]  /*4c10*/  UISETP.NE.OR UP0, UPT, UR20, 0x3, !UP4 ;  /* 0x000000031400788c */ /* 0x000fd2000e705670 */
[----:B------:R-:W-:Y:S05]  /*4c20*/  BRA.U UP0, `(.L_x_98) ;  /* 0x0000001100e87547 */ /* 0x000fea000b800000 */
[----:B------:R-:W2:Y:S01]  /*4c30*/  LDCU.64 UR4, c[0x0][0x888] ;  /* 0x00011100ff0477ac */ /* 0x000ea20008000a00 */
[----:B------:R-:W3:Y:S01]  /*4c40*/  LDC.64 R12, c[0x0][0x348] ;  /* 0x0000d200ff0c7b82 */ /* 0x000ee20000000a00 */
[----:B------:R-:W-:Y:S02]  /*4c50*/  HFMA2 R9, -RZ, RZ, 0, 0 ;  /* 0x00000000ff097431 */ /* 0x000fe400000001ff */
[----:B------:R-:W-:Y:S01]  /*4c60*/  IMAD.MOV.U32 R11, RZ, RZ, 0x1 ;  /* 0x00000001ff0b7424 */ /* 0x000fe200078e00ff */
[----:B------:R-:W4:Y:S01]  /*4c70*/  LDCU UR47, c[0x0][0x370] ;  /* 0x00006e00ff2f77ac */ /* 0x000f220008000800 */
[----:B------:R-:W-:Y:S01]  /*4c80*/  IMAD.MOV.U32 R10, RZ, RZ, RZ ;  /* 0x000000ffff0a7224 */ /* 0x000fe200078e00ff */
[----:B------:R-:W-:Y:S01]  /*4c90*/  MOV R3, 0x1000 ;  /* 0x0000100000037802 */ /* 0x000fe20000000f00 */
[----:B------:R-:W4:Y:S01]  /*4ca0*/  LDCU.128 UR48, c[0x0][0xb10] ;  /* 0x00016200ff3077ac */ /* 0x000f220008000c00 */
[----:B------:R-:W1:Y:S01]  /*4cb0*/  LDCU UR37, c[0x0][0x374] ;  /* 0x00006e80ff2577ac */ /* 0x000e620008000800 */
[----:B------:R-:W1:Y:S01]  /*4cc0*/  LDCU.64 UR38, c[0x0][0x890] ;  /* 0x00011200ff2677ac */ /* 0x000e620008000a00 */
[----:B--2---:R-:W-:Y:S01]  /*4cd0*/  UISETP.NE.U32.AND UP0, UPT, UR4, URZ, UPT ;  /* 0x000000ff0400728c */ /* 0x004fe2000bf05070 */
[----:B------:R-:W2:Y:S01]  /*4ce0*/  LDCU UR15, c[0x0][0xb0c] ;  /* 0x00016180ff0f77ac */ /* 0x000ea20008000800 */
[----:B------:R-:W3:Y:S01]  /*4cf0*/  LDCU UR56, c[0x0][0xb20] ;  /* 0x00016400ff3877ac */ /* 0x000ee20008000800 */
[----:B------:R-:W3:Y:S01]  /*4d00*/  LDCU UR4, c[0x0][0xb30] ;  /* 0x00016600ff0477ac */ /* 0x000ee20008000800 */
[----:B------:R-:W-:Y:S01]  /*4d10*/  UMOV UR21, 0x400 ;  /* 0x0000040000157882 */ /* 0x000fe20000000000 */
[----:B----4-:R-:W-:-:S02]  /*4d20*/  UIMAD.WIDE.U32 UR6, UR47, UR48, URZ ;  /* 0x000000302f0672a5 */ /* 0x010fc4000f8e00ff */
[----:B-1----:R-:W-:Y:S02]  /*4d30*/  UIMAD.WIDE.U32 UR8, UR37, UR51, URZ ;  /* 0x00000033250872a5 */ /* 0x002fe4000f8e00ff */
[----:B------:R-:W-:Y:S02]  /*4d40*/  ULEA UR21, UR46, UR21, 0x18 ;  /* 0x000000152e157291 */ /* 0x000fe4000f8ec0ff */
[----:B------:R-:W-:Y:S02]  /*4d50*/  UISETP.NE.AND.EX UP6, UPT, UR5, URZ, UPT, UP0 ;  /* 0x000000ff0500728c */ /* 0x000fe4000bfc5300 */
[----:B------:R-:W-:Y:S02]  /*4d60*/  UISETP.NE.AND UP0, UPT, UR45, 0x1, UPT ;  /* 0x000000012d00788c */ /* 0x000fe4000bf05270 */
[----:B------:R-:W-:Y:S02]  /*4d70*/  UISETP.NE.U32.AND UP0, UPT, UR38, URZ, UPT ;  /* 0x000000ff2600728c */ /* 0x000fe4000bf05070 */
[----:B------:R-:W-:Y:S01]  /*4d80*/  UIADD3 UR52, UPT, UPT, UR21, 0x118, URZ ;  /* 0x0000011815347890 */ /* 0x000fe2000fffe0ff */
[----:B------:R-:W-:Y:S01]  /*4d90*/  UMOV UR6, UR7 ;  /* 0x0000000700067c82 */ /* 0x000fe20008000000 */
[----:B------:R-:W-:Y:S01]  /*4da0*/  UMOV UR53, UR9 ;  /* 0x0000000900357c82 */ /* 0x000fe20008000000 */
[----:B------:R-:W-:-:S02]  /*4db0*/  UISETP.GE.AND UP2, UPT, UR45, 0x1, UPT ;  /* 0x000000012d00788c */ /* 0x000fc4000bf46270 */
[----:B------:R-:W-:Y:S02]  /*4dc0*/  UISETP.NE.AND.EX UP5, UPT, UR39, URZ, UPT, UP0 ;  /* 0x000000ff2700728c */ /* 0x000fe4000bfa5300 */
[----:B------:R-:W-:Y:S01]  /*4dd0*/  UPLOP3.LUT UP3, UPT, UPT, UPT, UPT, 0x40, 0x4 ;  /* 0x000000000004789c */ /* 0x000fe20003f6e870 */
[----:B------:R-:W1:Y:S01]  /*4de0*/  LDCU.64 UR22, c[0x0][0xb28] ;  /* 0x00016500ff1677ac */ /* 0x000e620008000a00 */
[----:B--2---:R-:W-:Y:S02]  /*4df0*/  UISETP.NE.AND UP2, UPT, UR15, 0x1, UPT ;  /* 0x000000010f00788c */ /* 0x004fe4000bf45270 */
[----:B------:R-:W-:Y:S02]  /*4e00*/  UIADD3 UR41, UPT, UPT, UR21, 0x100, URZ ;  /* 0x0000010015297890 */ /* 0x000fe4000fffe0ff */
[----:B------:R-:W-:Y:S02]  /*4e10*/  UIADD3 UR33, UPT, UPT, UR21, 0x108, URZ ;  /* 0x0000010815217890 */ /* 0x000fe4000fffe0ff */
[----:B------:R-:W-:-:S02]  /*4e20*/  UIADD3 UR25, UPT, UPT, UR21, 0x110, URZ ;  /* 0x0000011015197890 */ /* 0x000fc4000fffe0ff */
[----:B------:R-:W-:Y:S02]  /*4e30*/  UPRMT UR52, UR46, 0x654, UR52 ;  /* 0x000006542e347896 */ /* 0x000fe40008000034 */
[----:B------:R-:W-:Y:S02]  /*4e40*/  USHF.R.U32.HI UR54, URZ, UR49, UR6 ;  /* 0x00000031ff367299 */ /* 0x000fe40008011606 */
[----:B---3--:R-:W-:Y:S02]  /*4e50*/  USHF.R.U32.HI UR53, URZ, UR56, UR53 ;  /* 0x00000038ff357299 */ /* 0x008fe40008011635 */
[----:B------:R-:W-:Y:S02]  /*4e60*/  UISETP.NE.AND UP0, UPT, UR50, 0x1, UPT ;  /* 0x000000013200788c */ /* 0x000fe4000bf05270 */
[----:B------:R-:W-:-:S11]  /*4e70*/  UISETP.NE.AND UP4, UPT, UR4, 0x1, UPT ;  /* 0x000000010400788c */ /* 0x000fd6000bf85270 */
.L_x_109:
[C---:B------:R-:W-:Y:S02]  /*4e80*/  LEA R8, R10.reuse, UR21, 0x3 ;  /* 0x000000150a087c11 */ /* 0x040fe4000f8e18ff */
[----:B------:R-:W-:Y:S02]  /*4e90*/  SHF.L.U32 R0, R9, 0x1f, RZ ;  /* 0x0000001f09007819 */ /* 0x000fe400000006ff */
[----:B------:R-:W-:Y:S02]  /*4ea0*/  LEA R4, R10, UR21, 0x4 ;  /* 0x000000150a047c11 */ /* 0x000fe4000f8e20ff */
[----:B--2---:R-:W2:Y:S02]  /*4eb0*/  SYNCS.PHASECHK.TRANS64.TRYWAIT P0, [R8+URZ+0x150], R0 ;  /* 0x00015000080075a7 */ /* 0x004ea400080011ff */
[----:B--2---:R-:W-:Y:S05]  /*4ec0*/  @!P0 BRA `(.L_x_99) ;  /* 0x0000006400688947 */ /* 0x004fea0003800000 */
.L_x_210:
[----:B------:R-:W3:Y:S01]  /*4ed0*/  LDS.128 R4, [R4+0x1e0] ;  /* 0x0001e00004047984 */ /* 0x000ee20000000c00 */
[----:B------:R-:W-:Y:S01]  /*4ee0*/  UISETP.GE.AND UP0, UPT, UR45, 0x1, UPT ;  /* 0x000000012d00788c */ /* 0x000fe2000bf06270 */
[----:B------:R-:W-:Y:S01]  /*4ef0*/  @!PT LDS RZ, [RZ] ;  /* 0x00000000fffff984 */ /* 0x000fe20000000800 */
[----:B------:R-:W-:Y:S01]  /*4f00*/  @!PT LDS RZ, [RZ] ;  /* 0x00000000fffff984 */ /* 0x000fe20000000800 */
[----:B------:R-:W-:Y:S01]  /*4f10*/  @!PT LDS RZ, [RZ] ;  /* 0x00000000fffff984 */ /* 0x000fe20000000800 */
[----:B------:R-:W-:Y:S01]  /*4f20*/  @!PT LDS RZ, [RZ] ;  /* 0x00000000fffff984 */ /* 0x000fe20000000800 */
[----:B------:R4:W-:Y:S06]  /*4f30*/  MEMBAR.ALL.CTA ;  /* 0x0000000000007992 */ /* 0x0009ec0000008000 */
[----:B----4-:R-:W4:Y:S01]  /*4f40*/  FENCE.VIEW.ASYNC.S ;  /* 0x00000000000073c6 */ /* 0x010f220000000000 */
[----:B---3--:R-:W-:Y:S11]  /*4f50*/  LOP3.LUT P0, RZ, R6, 0x1, RZ, 0xc0, !PT ;  /* 0x0000000106ff7812 */ /* 0x008ff6000780c0ff */
[----:B------:R-:W-:Y:S02]  /*4f60*/  @!UPT UIADD3 URZ, UPT, UPT, URZ, URZ, URZ ;  /* 0x000000fffffff290 */ /* 0x000fe4000fffe0ff */
[----:B----4-:R-:W-:Y:S01]  /*4f70*/  VOTEU.ANY UP2, P0 ;  /* 0x0000000000ff7886 */ /* 0x010fe20000040100 */
[----:B------:R-:W-:Y:S11]  /*4f80*/  PLOP3.LUT P0, PT, PT, PT, UP2, 0x80, 0x8 ;  /* 0x000000000008781c */ /* 0x000ff60003f0f028 */
[----:B------:R-:W-:Y:S02]  /*4f90*/  @!UPT UIADD3 URZ, UPT, UPT, URZ, URZ, URZ ;  /* 0x000000fffffff290 */ /* 0x000fe4000fffe0ff */
[----:B--2---:R-:W-:Y:S02]  /*4fa0*/  @P0 SHF.R.U32.HI R0, RZ, 0x10, R5 ;  /* 0x00000010ff000819 */ /* 0x004fe40000011605 */
[----:B------:R-:W-:Y:S02]  /*4fb0*/  @P0 MOV R2, R4 ;  /* 0x0000000400020202 */ /* 0x000fe40000000f00 */
[----:B------:R-:W-:Y:S01]  /*4fc0*/  @P0 R2UR UR4, R0 ;  /* 0x00000000000402ca */ /* 0x000fe200000e0000 */
[----:B------:R-:W-:Y:S01]  /*4fd0*/  VIADD R0, R8, 0x160 ;  /* 0x0000016008007836 */ /* 0x000fe20000000000 */
[----:B------:R-:W-:Y:S02]  /*4fe0*/  @P0 LOP3.LUT R4, R5, 0xffff, RZ, 0xc0, !PT ;  /* 0x0000ffff05040812 */ /* 0x000fe400078ec0ff */
[----:B------:R-:W-:Y:S02]  /*4ff0*/  @P0 R2UR UR6, R2 ;  /* 0x00000000020602ca */ /* 0x000fe400000e0000 */
[----:B------:R-:W-:Y:S02]  /*5000*/  PRMT R0, RZ, 0x654, R0 ;  /* 0x00000654ff007816 */ /* 0x000fe40000000000 */
[----:B------:R-:W-:Y:S02]  /*5010*/  @P0 R2UR UR5, R4 ;  /* 0x00000000040502ca */ /* 0x000fe400000e0000 */
[----:B------:R2:W-:Y:S03]  /*5020*/  SYNCS.ARRIVE.TRANS64.RED.A1T0 RZ, [R0+URZ], RZ ;  /* 0x000000ff00ff79a7 */ /* 0x0005e600081004ff */
[----:B------:R-:W-:Y:S04]  /*5030*/  @UP2 UMOV UR29, UR4 ;  /* 0x00000004001d2c82 */ /* 0x000fe80008000000 */
[----:B------:R-:W-:Y:S04]  /*5040*/  @UP2 UMOV UR14, UR6 ;  /* 0x00000006000e2c82 */ /* 0x000fe80008000000 */
[----:B------:R-:W-:Y:S01]  /*5050*/  @UP2 UMOV UR13, UR5 ;  /* 0x00000005000d2c82 */ /* 0x000fe20008000000 */
[----:B------:R-:W-:Y:S05]  /*5060*/  BRA.U !UP0, `(.L_x_100) ;  /* 0x0000000108c07547 */ /* 0x000fea000b800000 */
[----:B------:R-:W-:Y:S02]  /*5070*/  UIMAD.WIDE.U32 UR16, UR13, UR51, URZ ;  /* 0x000000330d1072a5 */ /* 0x000fe4000f8e00ff */
[----:B------:R-:W-:Y:S02]  /*5080*/  UP2UR UR20, UPR, URZ, 0x4 ;  /* 0x00000004ff147883 */ /* 0x000fe40008000000 */
[----:B------:R-:W-:Y:S02]  /*5090*/  UISETP.NE.AND UP2, UPT, UR50, 0x1, UPT ;  /* 0x000000013200788c */ /* 0x000fe4000bf45270 */
[----:B------:R-:W-:Y:S02]  /*50a0*/  UIMAD.WIDE.U32 UR18, UR14, UR48, URZ ;  /* 0x000000300e1272a5 */ /* 0x000fe4000f8e00ff */
[----:B------:R-:W-:Y:S02]  /*50b0*/  USEL UR4, UR37, UR53, !UP2 ;  /* 0x0000003525047287 */ /* 0x000fe4000d000000 */
[----:B------:R-:W-:Y:S02]  /*50c0*/  UISETP.NE.AND UP0, UPT, UR15, 0x1, UPT ;  /* 0x000000010f00788c */ /* 0x000fe4000bf05270 */
[----:B------:R-:W-:Y:S02]  /*50d0*/  UP2UR UR24, UPR, URZ, 0x2 ;  /* 0x00000002ff187883 */ /* 0x000fe40008000000 */
[----:B------:R-:W-:Y:S02]  /*50e0*/  UISETP.NE.AND UP1, UPT, UR45, 0x1, UPT ;  /* 0x000000012d00788c */ /* 0x000fe4000bf25270 */
[----:B-1----:R-:W-:Y:S02]  /*50f0*/  UIMAD.WIDE.U32 UR8, UR4, UR22, URZ ;  /* 0x00000016040872a5 */ /* 0x002fe4000f8e00ff */
[----:B------:R-:W-:Y:S01]  /*5100*/  USEL UR7, UR47, UR54, !UP0 ;  /* 0x000000362f077287 */ /* 0x000fe2000c000000 */
[----:B------:R-:W-:Y:S02]  /*5110*/  UMOV UR5, UR17 ;  /* 0x0000001100057c82 */ /* 0x000fe40008000000 */
[----:B------:R-:W-:Y:S02]  /*5120*/  USHF.R.U32.HI UR6, URZ, UR56, UR5 ;  /* 0x00000038ff067299 */ /* 0x000fe40008011605 */
[----:B------:R-:W-:Y:S02]  /*5130*/  UIMAD.WIDE.U32 UR10, UR7, UR22, URZ ;  /* 0x00000016070a72a5 */ /* 0x000fe4000f8e00ff */
[----:B------:R-:W-:Y:S02]  /*5140*/  USEL UR6, UR13, UR6, !UP2 ;  /* 0x000000060d067287 */ /* 0x000fe4000d000000 */
[----:B------:R-:W-:Y:S01]  /*5150*/  UISETP.NE.AND UP2, UPT, UR20, URZ, UPT ;  /* 0x000000ff1400728c */ /* 0x000fe2000bf45270 */
[----:B------:R-:W-:Y:S02]  /*5160*/  UMOV UR5, UR19 ;  /* 0x0000001300057c82 */ /* 0x000fe40008000000 */
[----:B------:R-:W-:Y:S03]  /*5170*/  USHF.R.U32.HI UR12, URZ, UR49, UR5 ;  /* 0x00000031ff0c7299 */ /* 0x000fe60008011605 */
[----:B------:R-:W-:Y:S02]  /*5180*/  UMOV UR5, UR9 ;  /* 0x0000000900057c82 */ /* 0x000fe40008000000 */
[----:B------:R-:W-:Y:S03]  /*5190*/  @UP1 USHF.R.U32.HI UR4, URZ, UR23, UR5 ;  /* 0x00000017ff041299 */ /* 0x000fe60008011605 */
[----:B------:R-:W-:Y:S01]  /*51a0*/  UMOV UR5, UR11 ;  /* 0x0000000b00057c82 */ /* 0x000fe20008000000 */
[----:B------:R-:W-:Y:S02]  /*51b0*/  UIMAD UR4, UR45, UR4, URZ ;  /* 0x000000042d0472a4 */ /* 0x000fe4000f8e02ff */
[----:B------:R-:W-:Y:S02]  /*51c0*/  @UP1 USHF.R.U32.HI UR7, URZ, UR23, UR5 ;  /* 0x00000017ff071299 */ /* 0x000fe40008011605 */
[----:B------:R-:W-:Y:S02]  /*51d0*/  USEL UR5, UR14, UR12, !UP0 ;  /* 0x0000000c0e057287 */ /* 0x000fe4000c000000 */
[----:B------:R-:W-:Y:S02]  /*51e0*/  UIMAD.WIDE.U32 UR10, UR6, UR22, URZ ;  /* 0x00000016060a72a5 */ /* 0x000fe4000f8e00ff */
[----:B------:R-:W-:Y:S02]  /*51f0*/  UIMAD UR8, UR45, UR7, URZ ;  /* 0x000000072d0872a4 */ /* 0x000fe4000f8e02ff */
[----:B------:R-:W-:Y:S03]  /*5200*/  UISETP.GE.AND UP0, UPT, UR6, UR4, UPT ;  /* 0x000000040600728c */ /* 0x000fe6000bf06270 */
[----:B------:R-:W-:Y:S01]  /*5210*/  UMOV UR4, UR11 ;  /* 0x0000000b00047c82 */ /* 0x000fe20008000000 */
[----:B------:R-:W-:Y:S02]  /*5220*/  UISETP.GE.OR UP0, UPT, UR5, UR8, UP0 ;  /* 0x000000080500728c */ /* 0x000fe40008706670 */
[----:B------:R-:W-:Y:S02]  /*5230*/  USHF.R.U32.HI UR4, URZ, UR23, UR4 ;  /* 0x00000017ff047299 */ /* 0x000fe40008011604 */
[----:B------:R-:W-:Y:S02]  /*5240*/  UIMAD.WIDE.U32 UR8, UR5, UR22, URZ ;  /* 0x00000016050872a5 */ /* 0x000fe4000f8e00ff */
[----:B------:R-:W-:Y:S04]  /*5250*/  USEL UR10, UR6, UR4, !UP1 ;  /* 0x00000004060a7287 */ /* 0x000fe8000c800000 */
[----:B------:R-:W-:Y:S01]  /*5260*/  UIADD3 UR11, UPT, UPT, -UR10, URZ, URZ ;  /* 0x000000ff0a0b7290 */ /* 0x000fe2000fffe1ff */
[----:B------:R-:W-:Y:S02]  /*5270*/  @!UP0 UMOV UR4, UR9 ;  /* 0x0000000900048c82 */ /* 0x000fe40008000000 */
[----:B------:R-:W-:Y:S02]  /*5280*/  @!UP0 USHF.R.U32.HI UR4, URZ, UR23, UR4 ;  /* 0x00000017ff048299 */ /* 0x000fe40008011604 */
[----:B------:R-:W-:Y:S02]  /*5290*/  UIMAD UR8, UR45, UR11, UR6 ;  /* 0x0000000b2d0872a4 */ /* 0x000fe4000f8e0206 */
[----:B------:R-:W-:Y:S02]  /*52a0*/  @!UP0 USEL UR4, UR5, UR4, !UP1 ;  /* 0x0000000405048287 */ /* 0x000fe4000c800000 */
[----:B------:R-:W-:Y:S02]  /*52b0*/  UISETP.NE.AND UP1, UPT, UR24, URZ, UPT ;  /* 0x000000ff1800728c */ /* 0x000fe4000bf25270 */
[----:B------:R-:W-:Y:S02]  /*52c0*/  @!UP0 UIMAD UR7, UR7, UR8, UR4 ;  /* 0x00000008070782a4 */ /* 0x000fe4000f8e0204 */
[----:B------:R-:W-:Y:S02]  /*52d0*/  @!UP0 UIADD3 UR9, UPT, UPT, UR10, -UR4, URZ ;  /* 0x800000040a098290 */ /* 0x000fe4000fffe0ff */
[----:B------:R-:W-:Y:S02]  /*52e0*/  UIADD3 UR8, UPT, UPT, -UR6, URZ, URZ ;  /* 0x000000ff06087290 */ /* 0x000fe4000fffe1ff */
[----:B------:R-:W-:Y:S02]  /*52f0*/  UIADD3 UR4, UPT, UPT, -UR5, URZ, URZ ;  /* 0x000000ff05047290 */ /* 0x000fe4000fffe1ff */
[----:B------:R-:W-:Y:S03]  /*5300*/  @!UP0 UIMAD UR6, UR9, UR45, UR5 ;  /* 0x0000002d090682a4 */ /* 0x000fe6000f8e0205 */
[----:B------:R-:W-:Y:S01]  /*5310*/  @!UP0 UMOV UR5, UR7 ;  /* 0x0000000700058c82 */ /* 0x000fe20008000000 */
[----:B------:R-:W-:Y:S02]  /*5320*/  UIMAD UR7, UR15, UR4, UR14 ;  /* 0x000000040f0772a4 */ /* 0x000fe4000f8e020e */
[----:B------:R-:W-:Y:S02]  /*5330*/  UIMAD UR4, UR50, UR8, UR13 ;  /* 0x00000008320472a4 */ /* 0x000fe4000f8e020d */
[----:B------:R-:W-:Y:S02]  /*5340*/  UIMAD UR14, UR5, UR15, UR7 ;  /* 0x0000000f050e72a4 */ /* 0x000fe4000f8e0207 */
[----:B------:R-:W-:Y:S11]  /*5350*/  UIMAD UR13, UR6, UR50, UR4 ;  /* 0x00000032060d72a4 */ /* 0x000ff6000f8e0204 */
[----:B------:R-:W-:Y:S01]  /*5360*/  @!UPT UIADD3 URZ, UPT, UPT, URZ, URZ, URZ ;  /* 0x000000fffffff290 */ /* 0x000fe2000fffe0ff */
.L_x_100:
[----:B------:R-:W3:Y:S01]  /*5370*/  @!UP4 LDCU.128 UR8, c[0x0][0xb10] ;  /* 0x00016200ff08c7ac */ /* 0x000ee20008000c00 */
[----:B------:R-:W-:Y:S02]  /*5380*/  ISETP.NE.U32.AND P0, PT, RZ, UR38, PT ;  /* 0x00000026ff007c0c */ /* 0x000fe4000bf05070 */
[----:B------:R-:W-:Y:S02]  /*5390*/  SHF.L.U32 R4, R11, 0x1f, RZ ;  /* 0x0000001f0b047819 */ /* 0x000fe400000006ff */
[----:B------:R-:W-:Y:S01]  /*53a0*/  ISETP.NE.AND.EX P0, PT, RZ, UR39, PT, P0 ;  /* 0x00000027ff007c0c */ /* 0x000fe2000bf05300 */
[----:B------:R-:W4:Y:S01]  /*53b0*/  @!UP4 LDCU UR5, c[0x0][0xb0c] ;  /* 0x00016180ff05c7ac */ /* 0x000f220008000800 */
[----:B------:R-:W-:Y:S02]  /*53c0*/  USHF.L.U32 UR42, UR31, 0x8, URZ ;  /* 0x000000081f2a7899 */ /* 0x000fe400080006ff */
[----:B------:R-:W-:Y:S02]  /*53d0*/  USHF.L.U32 UR43, UR30, 0x6, URZ ;  /* 0x000000061e2b7899 */ /* 0x000fe400080006ff */
[----:B---3--:R-:W-:Y:S07]  /*53e0*/  UIMAD.WIDE.U32 UR6, UR14, UR8, URZ ;  /* 0x000000080e0672a5 */ /* 0x008fee000f8e00ff */
[----:B------:R-:W-:Y:S01]  /*53f0*/  @!UP4 UMOV UR4, UR7 ;  /* 0x000000070004cc82 */ /* 0x000fe20008000000 */
[----:B----4-:R-:W-:Y:S02]  /*5400*/  @!UP4 UISETP.NE.AND UP0, UPT, UR5, 0x1, UPT ;  /* 0x000000010500c88c */ /* 0x010fe4000bf05270 */
[----:B------:R-:W-:Y:S02]  /*5410*/  @!UP4 USHF.R.U32.HI UR4, URZ, UR9, UR4 ;  /* 0x00000009ff04c299 */ /* 0x000fe40008011604 */
[----:B------:R-:W-:Y:S02]  /*5420*/  UIMAD.WIDE.U32 UR6, UR13, UR11, URZ ;  /* 0x0000000b0d0672a5 */ /* 0x000fe4000f8e00ff */
[----:B------:R-:W-:Y:S02]  /*5430*/  @!UP4 USEL UR8, UR14, UR4, !UP0 ;  /* 0x000000040e08c287 */ /* 0x000fe4000c000000 */
[----:B------:R-:W-:Y:S03]  /*5440*/  @!UP4 UISETP.NE.AND UP0, UPT, UR10, 0x1, UPT ;  /* 0x000000010a00c88c */ /* 0x000fe6000bf05270 */
[----:B------:R-:W-:Y:S02]  /*5450*/  @!UP4 UMOV UR6, UR7 ;  /* 0x000000070006cc82 */ /* 0x000fe40008000000 */
[----:B------:R-:W3:Y:S02]  /*5460*/  @!UP4 LDCU UR4, c[0x0][0xb20] ;  /* 0x00016400ff04c7ac */ /* 0x000ee40008000800 */
[----:B---3--:R-:W-:Y:S04]  /*5470*/  @!UP4 USHF.R.U32.HI UR6, URZ, UR4, UR6 ;  /* 0x00000004ff06c299 */ /* 0x008fe80008011606 */
[----:B------:R-:W-:Y:S04]  /*5480*/  @!UP4 USEL UR6, UR13, UR6, !UP0 ;  /* 0x000000060d06c287 */ /* 0x000fe8000c000000 */
[----:B------:R-:W-:Y:S02]  /*5490*/  @!UP4 UIADD3 UR4, UPT, UPT, -UR8, UR6, URZ ;  /* 0x000000060804c290 */ /* 0x000fe4000fffe1ff */
[----:B------:R-:W-:Y:S02]  /*54a0*/  @!UP4 UIADD3 UR6, UPT, UPT, UR8, -UR6, URZ ;  /* 0x800000060806c290 */ /* 0x000fe4000fffe0ff */
[----:B------:R-:W-:Y:S02]  /*54b0*/  @!UP4 UIMAD UR14, UR4, UR5, UR14 ;  /* 0x00000005040ec2a4 */ /* 0x000fe4000f8e020e */
[----:B------:R-:W-:Y:S01]  /*54c0*/  @!UP4 UIMAD UR13, UR6, UR10, UR13 ;  /* 0x0000000a060dc2a4 */ /* 0x000fe2000f8e020d */
[----:B------:R-:W-:Y:S11]  /*54d0*/  BRA.U UP3, `(.L_x_101) ;  /* 0x0000000103107547 */ /* 0x000ff6000b800000 */
[----:B------:R-:W-:Y:S04]  /*54e0*/  MOV R2, UR55 ;  /* 0x0000003700027c02 */ /* 0x000fe80008000f00 */
[----:B------:R-:W-:Y:S04]  /*54f0*/  SHF.L.U32 R2, R2, 0x1f, RZ ;  /* 0x0000001f02027819 */ /* 0x000fe800000006ff */
[----:B------:R-:W3:Y:S02]  /*5500*/  SYNCS.PHASECHK.TRANS64.TRYWAIT P1, [UR21+0x148], R2 ;  /* 0x00014802ff0075a7 */ /* 0x000ee40008021115 */
[----:B---3--:R-:W-:Y:S05]  /*5510*/  @!P1 BRA `(.L_x_102) ;  /* 0x0000005c00e89947 */ /* 0x008fea0003800000 */
.L_x_101:
[----:B------:R-:W-:Y:S05]  /*5520*/  BRA.U !UP5, `(.L_x_103) ;  /* 0x000000010d387547 */ /* 0x000fea000b800000 */
[----:B------:R-:W-:Y:S01]  /*5530*/  UPLOP3.LUT UP1, UPT, UPT, UPT, UP6, 0x80, 0x8 ;  /* 0x000000000008789c */ /* 0x000fe20003f2f060 */
[----:B--2---:R-:W-:Y:S01]  /*5540*/  HFMA2 R0, -RZ, RZ, 0, 5.9604644775390625e-08 ;  /* 0x00000001ff007431 */ /* 0x004fe200000001ff */
[----:B------:R-:W2:Y:S01]  /*5550*/  LDCU.64 UR8, c[0x0][0x358] ;  /* 0x00006b00ff0877ac */ /* 0x000ea20008000a00 */
[----:B------:R-:W-:Y:S03]  /*5560*/  IMAD.MOV.U32 R76, RZ, RZ, 0x1 ;  /* 0x00000001ff4c7424 */ /* 0x000fe600078e00ff */
[----:B------:R-:W-:Y:S05]  /*5570*/  PLOP3.LUT P1, PT, PT, PT, UP1, 0x80, 0x8 ;  /* 0x000000000008781c */ /* 0x000fea0003f2f018 */
[----:B------:R-:W3:Y:S01]  /*5580*/  @UP1 LDCU.64 UR4, c[0x0][0x888] ;  /* 0x00011100ff0417ac */ /* 0x000ee20008000a00 */
[----:B------:R-:W-:Y:S07]  /*5590*/  @UP1 UIMAD UR6, UR36, UR38, URZ ;  /* 0x00000026240612a4 */ /* 0x000fee000f8e02ff */
[----:B------:R-:W-:Y:S01]  /*55a0*/  @!P1 PRMT R76, R0, 0x7610, R76 ;  /* 0x00007610004c9816 */ /* 0x000fe2000000004c */
[----:B---3--:R-:W-:Y:S06]  /*55b0*/  @UP1 UIMAD.WIDE UR4, UR6, 0x4, UR4 ;  /* 0x00000004060418a5 */ /* 0x008fec000f8e0204 */
[----:B-----5:R-:W-:Y:S01]  /*55c0*/  IMAD.U32 R40, RZ, RZ, UR4 ;  /* 0x00000004ff287e24 */ /* 0x020fe2000f8e00ff */
[----:B------:R-:W-:Y:S04]  /*55d0*/  MOV R41, UR5 ;  /* 0x0000000500297c02 */ /* 0x000fe80008000f00 */
[----:B------:R-:W3:Y:S01]  /*55e0*/  @!UP1 LDCU UR4, c[0x0][0x880] ;  /* 0x00011000ff0497ac */ /* 0x000ee20008000800 */
[----:B--2---:R4:W5:Y:S02]  /*55f0*/  @P1 LDG.E R40, desc[UR8][R40.64] ;  /* 0x0000000828281981 */ /* 0x004964000c1e1900 */
[----:B---34-:R-:W-:Y:S07]  /*5600*/  @!P1 IMAD.U32 R40, RZ, RZ, UR4 ;  /* 0x00000004ff289e24 */ /* 0x018fee000f8e00ff */
.L_x_103:
[----:B-----5:R-:W-:Y:S01]  /*5610*/  @!P0 ISETP.EQ.AND P2, PT, R40, RZ, PT ;  /* 0x000000ff2800820c */ /* 0x020fe20003f42270 */
[----:B------:R-:W-:Y:S01]  /*5620*/  @!UPT UIADD3 URZ, UPT, UPT, URZ, URZ, URZ ;  /* 0x000000fffffff290 */ /* 0x000fe2000fffe0ff */
[----:B------:R-:W-:Y:S11]  /*5630*/  @!P0 BRA `(.L_x_104) ;  /* 0x0000000000148947 */ /* 0x000ff60003800000 */
[----:B------:R-:W-:Y:S02]  /*5640*/  LOP3.LUT P0, RZ, R76, 0xff, RZ, 0xc0, !PT ;  /* 0x000000ff4cff7812 */ /* 0x000fe4000780c0ff */
[----:B------:R-:W-:Y:S04]  /*5650*/  PLOP3.LUT P2, PT, PT, PT, UP1, 0x80, 0x8 ;  /* 0x000000000008781c */ /* 0x000fe80003f4f018 */
[----:B------:R-:W-:Y:S07]  /*5660*/  PLOP3.LUT P2, PT, P2, PT, PT, 0x8, 0x80 ;  /* 0x000000000080781c */ /* 0x000fee000174e170 */
[----:B------:R-:W-:Y:S11]  /*5670*/  @P0 ISETP.EQ.AND P2, PT, R40, RZ, PT ;  /* 0x000000ff2800020c */ /* 0x000ff60003f42270 */
[----:B------:R-:W-:Y:S02]  /*5680*/  @!UPT UIADD3 URZ, UPT, UPT, URZ, URZ, URZ ;  /* 0x000000fffffff290 */ /* 0x000fe4000fffe0ff */
.L_x_104:
[----:B------:R-:W3:Y:S01]  /*5690*/  SYNCS.PHASECHK.TRANS64.TRYWAIT P0, [UR21+0x120], R4 ;  /* 0x00012004ff0075a7 */ /* 0x000ee20008001115 */
[----:B------:R-:W-:Y:S04]  /*56a0*/  ELECT P1, URZ, PT ;  /* 0x0000000000ff782f */ /* 0x000fe80003820000 */
[----:B------:R-:W-:Y:S01]  /*56b0*/  PLOP3.LUT P1, PT, P2, P1, PT, 0xf2, 0x2f ;  /* 0x00000000002f781c */ /* 0x000fe20001723e72 */
[----:B------:R-:W-:Y:S01]  /*56c0*/  @!UPT UIADD3 URZ, UPT, UPT, URZ, URZ, URZ ;  /* 0x000000fffffff290 */ /* 0x000fe2000fffe0ff */
[----:B---3--:R-:W-:Y:S11]  /*56d0*/  @!P0 BRA `(.L_x_105) ;  /* 0x0000005c00908947 */ /* 0x008ff60003800000 */
.L_x_213:
[----:B--2---:R-:W-:Y:S01]  /*56e0*/  @!P1 IADD3 R2, P0, PT, R12, 0x580, RZ ;  /* 0x000005800c029810 */ /* 0x004fe20007f1e0ff */
[----:B------:R-:W-:Y:S01]  /*56f0*/  VOTEU.ALL UP0, P1 ;  /* 0x0000000000ff7886 */ /* 0x000fe20000800000 */
[----:B------:R-:W-:Y:S01]  /*5700*/  UMOV UR6, 0x0 ;  /* 0x0000000000067882 */ /* 0x000fe20000000000 */
[----:B------:R-:W-:Y:S01]  /*5710*/  UMOV UR7, 0x10000000 ;  /* 0x1000000000077882 */ /* 0x000fe20000000000 */
[----:B------:R-:W-:Y:S01]  /*5720*/  @!P1 R2UR UR5, R2 ;  /* 0x00000000020592ca */ /* 0x000fe200000e0000 */
[----:B------:R-:W-:Y:S01]  /*5730*/  @!P1 IMAD.X R0, RZ, RZ, R13, P0 ;  /* 0x000000ffff009224 */ /* 0x000fe200000e060d */
[----:B------:R-:W-:Y:S02]  /*5740*/  @!UP0 UIADD3 UR40, UPT, UPT, UR21, 0x300, URZ ;  /* 0x0000030015288890 */ /* 0x000fe4000fffe0ff */
[----:B------:R-:W-:Y:S02]  /*5750*/  @!UP0 UIADD3 UR10, UPT, UPT, UR42, 0x80, URZ ;  /* 0x000000802a0a8890 */ /* 0x000fe4000fffe0ff */
[----:B------:R-:W-:Y:S01]  /*5760*/  @!P1 R2UR UR4, R0 ;  /* 0x00000000000492ca */ /* 0x000fe200000e0000 */
[----:B------:R-:W-:Y:S01]  /*5770*/  @!UP0 UIADD3 UR8, UPT, UPT, UR21, 0xb00, URZ ;  /* 0x00000b0015088890 */ /* 0x000fe2000fffe0ff */
[----:B------:R-:W-:Y:S01]  /*5780*/  @!P1 IMAD.MOV.U32 R0, RZ, RZ, 0x1000 ;  /* 0x00001000ff009424 */ /* 0x000fe200078e00ff */
[----:B------:R-:W-:Y:S01]  /*5790*/  VOTEU.ALL UP0, P1 ;  /* 0x0000000000ff7886 */ /* 0x000fe20000800000 */
[----:B------:R-:W-:Y:S01]  /*57a0*/  UMOV UR44, UR36 ;  /* 0x00000024002c7c82 */ /* 0x000fe20008000000 */
[----:B------:R-:W-:Y:S01]  /*57b0*/  UMOV UR9, UR41 ;  /* 0x0000002900097c82 */ /* 0x000fe20008000000 */
[----:B------:R-:W-:Y:S01]  /*57c0*/  UMOV UR11, UR43 ;  /* 0x0000002b000b7c82 */ /* 0x000fe20008000000 */
[----:B------:R-:W-:Y:S01]  /*57d0*/  IMAD.U32 R6, RZ, RZ, UR5 ;  /* 0x00000005ff067e24 */ /* 0x000fe2000f8e00ff */
[----:B------:R-:W-:Y:S05]  /*57e0*/  UMOV UR12, UR36 ;  /* 0x00000024000c7c82 */ /* 0x000fea0008000000 */
[----:B------:R-:W-:Y:S01]  /*57f0*/  IMAD.U32 R7, RZ, RZ, UR4 ;  /* 0x00000004ff077e24 */ /* 0x000fe2000f8e00ff */
[----:B------:R-:W-:Y:S04]  /*5800*/  @!P1 R2UR UR4, R6 ;  /* 0x00000000060492ca */ /* 0x000fe800000e0000 */
[----:B------:R-:W-:Y:S11]  /*5810*/  @!P1 R2UR UR5, R7 ;  /* 0x00000000070592ca */ /* 0x000ff600000e0000 */
[----:B------:R-:W-:Y:S02]  /*5820*/  @!UPT UIADD3 URZ, UPT, UPT, URZ, URZ, URZ ;  /* 0x000000fffffff290 */ /* 0x000fe4000fffe0ff */
[----:B------:R-:W-:Y:S01]  /*5830*/  @!UP0 UTMALDG.3D [UR40], [UR4], desc[UR6] ;  /* 0x00000628040085b4 */ /* 0x000fe20008011000 */
[----:B------:R-:W-:Y:S05]  /*5840*/  VOTEU.ALL UP0, P1 ;  /* 0x0000000000ff7886 */ /* 0x000fea0000800000 */
[----:B------:R2:W-:Y:S01]  /*5850*/  @!UP0 UTMALDG.3D [UR8], [UR4], desc[UR6] ;  /* 0x00000608040085b4 */ /* 0x0005e20008011000 */
[----:B------:R3:W-:Y:S01]  /*5860*/  @!P1 SYNCS.ARRIVE.TRANS64.RED.A0TR RZ, [UR21+0x100], R0 ;  /* 0x00010000ffff99a7 */ /* 0x0007e20008300415 */
[----:B--2---:R-:W-:Y:S09]  /*5870*/  UPRMT UR4, UR46, 0x654, UR41 ;  /* 0x000006542e047896 */ /* 0x004ff20008000029 */
[----:B------:R-:W-:Y:S01]  /*5880*/  SYNCS.ARRIVE.TRANS64.RED.A1T0 RZ, [UR4], RZ ;  /* 0x000000ffffff79a7 */ /* 0x000fe20008100404 */
[----:B------:R-:W2:Y:S02]  /*5890*/  SYNCS.PHASECHK.TRANS64.TRYWAIT P0, [UR21+0x128], R4 ;  /* 0x00012804ff0075a7 */ /* 0x000ea40008001115 */
[----:B--23--:R-:W-:Y:S05]  /*58a0*/  @!P0 BRA `(.L_x_106) ;  /* 0x0000005c00348947 */ /* 0x00cfea0003800000 */
.L_x_215:
[----:B------:R-:W-:Y:S01]  /*58b0*/  @!P1 IADD3 R2, P0, PT, R12, 0x580, RZ ;  /* 0x000005800c029810 */ /* 0x000fe20007f1e0ff */
[----:B------:R-:W-:Y:S01]  /*58c0*/  VOTEU.ALL UP0, P1 ;  /* 0x0000000000ff7886 */ /* 0x000fe20000800000 */
[----:B------:R-:W-:Y:S01]  /*58d0*/  UMOV UR6, 0x0 ;  /* 0x0000000000067882 */ /* 0x000fe20000000000 */
[----:B------:R-:W-:Y:S01]  /*58e0*/  UMOV UR7, 0x10000000 ;  /* 0x1000000000077882 */ /* 0x000fe20000000000 */
[----:B------:R-:W-:Y:S01]  /*58f0*/  @!P1 R2UR UR5, R2 ;  /* 0x00000000020592ca */ /* 0x000fe200000e0000 */
[----:B--2---:R-:W-:Y:S01]  /*5900*/  @!P1 IMAD.X R0, RZ, RZ, R13, P0 ;  /* 0x000000ffff009224 */ /* 0x004fe200000e060d */
[----:B------:R-:W-:Y:S02]  /*5910*/  @!UP0 UIADD3 UR34, UPT, UPT, UR42, 0x20, URZ ;  /* 0x000000202a228890 */ /* 0x000fe4000fffe0ff */
[----:B------:R-:W-:Y:S02]  /*5920*/  @!UP0 UIADD3 UR32, UPT, UPT, UR21, 0x1300, URZ ;  /* 0x0000130015208890 */ /* 0x000fe4000fffe0ff */
[----:B------:R-:W-:Y:S01]  /*5930*/  @!P1 R2UR UR4, R0 ;  /* 0x00000000000492ca */ /* 0x000fe200000e0000 */
[----:B------:R-:W-:Y:S01]  /*5940*/  @!UP0 UIADD3 UR10, UPT, UPT, UR42, 0xa0, URZ ;  /* 0x000000a02a0a8890 */ /* 0x000fe2000fffe0ff */
[----:B------:R-:W-:Y:S01]  /*5950*/  @!P1 IMAD.MOV.U32 R0, RZ, RZ, 0x1000 ;  /* 0x00001000ff009424 */ /* 0x000fe200078e00ff */
[----:B------:R-:W-:Y:S01]  /*5960*/  @!UP0 UIADD3 UR8, UPT, UPT, UR21, 0x1b00, URZ ;  /* 0x00001b0015088890 */ /* 0x000fe2000fffe0ff */
[----:B------:R-:W-:Y:S01]  /*5970*/  VOTEU.ALL UP0, P1 ;  /* 0x0000000000ff7886 */ /* 0x000fe20000800000 */
[----:B------:R-:W-:Y:S02]  /*5980*/  UMOV UR35, UR43 ;  /* 0x0000002b00237c82 */ /* 0x000fe40008000000 */
[----:B------:R-:W-:Y:S01]  /*5990*/  IMAD.U32 R6, RZ, RZ, UR5 ;  /* 0x00000005ff067e24 */ /* 0x000fe2000f8e00ff */
[----:B------:R-:W-:Y:S01]  /*59a0*/  UMOV UR9, UR33 ;  /* 0x0000002100097c82 */ /* 0x000fe20008000000 */
[----:B------:R-:W-:Y:S01]  /*59b0*/  UMOV UR11, UR43 ;  /* 0x0000002b000b7c82 */ /* 0x000fe20008000000 */
[----:B------:R-:W-:Y:S03]  /*59c0*/  UMOV UR12, UR36 ;  /* 0x00000024000c7c82 */ /* 0x000fe60008000000 */
        /* <DEDUP_REMOVED lines=12> */
.L_x_217:
[----:B------:R-:W-:Y:S01]  /*5a90*/  @!P1 IADD3 R2, P0, PT, R12, 0x580, RZ ;  /* 0x000005800c029810 */ /* 0x000fe20007f1e0ff */
[----:B------:R-:W-:Y:S01]  /*5aa0*/  VOTEU.ALL UP0, P1 ;  /* 0x0000000000ff7886 */ /* 0x000fe20000800000 */
[----:B------:R-:W-:Y:S01]  /*5ab0*/  UMOV UR6, 0x0 ;  /* 0x0000000000067882 */ /* 0x000fe20000000000 */
[----:B------:R-:W-:Y:S01]  /*5ac0*/  UMOV UR7, 0x10000000 ;  /* 0x1000000000077882 */ /* 0x000fe20000000000 */
[----:B------:R-:W-:Y:S01]  /*5ad0*/  @!P1 R2UR UR5, R2 ;  /* 0x00000000020592ca */ /* 0x000fe200000e0000 */
[----:B--2---:R-:W-:Y:S01]  /*5ae0*/  @!P1 IMAD.X R0, RZ, RZ, R13, P0 ;  /* 0x000000ffff009224 */ /* 0x004fe200000e060d */
[----:B------:R-:W-:Y:S01]  /*5af0*/  @!UP0 UIADD3 UR26, UPT, UPT, UR42, 0x40, URZ ;  /* 0x000000402a1a8890 */ /* 0x000fe2000fffe0ff */
[----:B------:R-:W-:Y:S01]  /*5b00*/  VIADD R10, R10, 0x1 ;  /* 0x000000010a0a7836 */ /* 0x000fe20000000000 */
        /* <DEDUP_REMOVED lines=10> */
[----:B------:R-:W-:Y:S01]  /*5bb0*/  UMOV UR11, UR43 ;  /* 0x0000002b000b7c82 */ /* 0x000fe20008000000 */
[----:B------:R-:W-:Y:S02]  /*5bc0*/  UMOV UR12, UR36 ;  /* 0x00000024000c7c82 */ /* 0x000fe40008000000 */
        /* <DEDUP_REMOVED lines=12> */
.L_x_219:
[----:B------:R-:W-:Y:S01]  /*5c90*/  UIADD3 UR30, UPT, UPT, UR14, UR63, URZ ;  /* 0x0000003f0e1e7290 */ /* 0x000fe2000fffe0ff */
[----:B------:R-:W-:Y:S01]  /*5ca0*/  @!P1 IADD3 R2, P0, PT, R12, 0x580, RZ ;  /* 0x000005800c029810 */ /* 0x000fe20007f1e0ff */
[----:B------:R-:W-:Y:S01]  /*5cb0*/  UPLOP3.LUT UP3, UPT, UPT, UPT, UPT, 0x80, 0x8 ;  /* 0x000000000008789c */ /* 0x000fe20003f6f070 */
[----:B------:R-:W-:Y:S01]  /*5cc0*/  R2UR UR24, R78 ;  /* 0x000000004e1872ca */ /* 0x000fe200000e0000 */
[----:B------:R-:W-:Y:S01]  /*5cd0*/  VOTEU.ALL UP0, P1 ;  /* 0x0000000000ff7886 */ /* 0x000fe20000800000 */
[----:B------:R-:W-:Y:S01]  /*5ce0*/  @!P1 R2UR UR5, R2 ;  /* 0x00000000020592ca */ /* 0x000fe200000e0000 */
[----:B--2---:R-:W-:Y:S01]  /*5cf0*/  @!P1 IMAD.X R0, RZ, RZ, R13, P0 ;  /* 0x000000ffff009224 */ /* 0x004fe200000e060d */
[----:B------:R-:W-:Y:S01]  /*5d00*/  UMOV UR6, 0x0 ;  /* 0x0000000000067882 */ /* 0x000fe20000000000 */
[----:B------:R-:W-:Y:S01]  /*5d10*/  UMOV UR7, 0x10000000 ;  /* 0x1000000000077882 */ /* 0x000fe20000000000 */
[----:B------:R-:W-:Y:S01]  /*5d20*/  @!UP0 UIADD3 UR18, UPT, UPT, UR42, 0x60, URZ ;  /* 0x000000602a128890 */ /* 0x000fe2000fffe0ff */
[----:B------:R-:W-:Y:S01]  /*5d30*/  ISETP.NE.AND P0, PT, R10, 0x2, PT ;  /* 0x000000020a00780c */ /* 0x000fe20003f05270 */
[----:B------:R-:W-:Y:S01]  /*5d40*/  @!UP0 UIADD3 UR16, UPT, UPT, UR21, 0x3300, URZ ;  /* 0x0000330015108890 */ /* 0x000fe2000fffe0ff */
[----:B------:R-:W-:Y:S01]  /*5d50*/  @!P1 R2UR UR4, R0 ;  /* 0x00000000000492ca */ /* 0x000fe200000e0000 */
[----:B------:R-:W-:Y:S01]  /*5d60*/  @!UP0 UIADD3 UR17, UPT, UPT, UR21, 0x118, URZ ;  /* 0x0000011815118890 */ /* 0x000fe2000fffe0ff */
[----:B------:R-:W-:Y:S01]  /*5d70*/  SEL R0, RZ, 0x1, P0 ;  /* 0x00000001ff007807 */ /* 0x000fe20000000000 */
[----:B------:R-:W-:Y:S01]  /*5d80*/  @!UP0 UIADD3 UR10, UPT, UPT, UR42, 0xe0, URZ ;  /* 0x000000e02a0a8890 */ /* 0x000fe2000fffe0ff */
[----:B------:R-:W-:Y:S01]  /*5d90*/  LOP3.LUT R11, R11, 0x1, RZ, 0x3c, !PT ;  /* 0x000000010b0b7812 */ /* 0x000fe200078e3cff */
[----:B------:R-:W-:Y:S01]  /*5da0*/  @!UP0 UIADD3 UR8, UPT, UPT, UR21, 0x3b00, URZ ;  /* 0x00003b0015088890 */ /* 0x000fe2000fffe0ff */
[----:B------:R-:W-:Y:S01]  /*5db0*/  IMAD.U32 R4, RZ, RZ, UR5 ;  /* 0x00000005ff047e24 */ /* 0x000fe2000f8e00ff */
[----:B------:R-:W-:Y:S01]  /*5dc0*/  VOTEU.ALL UP0, P1 ;  /* 0x0000000000ff7886 */ /* 0x000fe20000800000 */
[----:B------:R-:W-:Y:S01]  /*5dd0*/  UMOV UR19, UR43 ;  /* 0x0000002b00137c82 */ /* 0x000fe20008000000 */
[----:B------:R-:W-:Y:S01]  /*5de0*/  UMOV UR20, UR36 ;  /* 0x0000002400147c82 */ /* 0x000fe20008000000 */
[----:B------:R-:W-:Y:S01]  /*5df0*/  UMOV UR11, UR43 ;  /* 0x0000002b000b7c82 */ /* 0x000fe20008000000 */
[----:B------:R-:W-:Y:S01]  /*5e00*/  UMOV UR12, UR36 ;  /* 0x00000024000c7c82 */ /* 0x000fe20008000000 */
[----:B------:R-:W-:Y:S01]  /*5e10*/  UMOV UR9, UR17 ;  /* 0x0000001100097c82 */ /* 0x000fe20008000000 */
[----:B------:R-:W-:Y:S01]  /*5e20*/  IMAD.U32 R5, RZ, RZ, UR4 ;  /* 0x00000004ff057e24 */ /* 0x000fe2000f8e00ff */
[----:B------:R-:W-:Y:S01]  /*5e30*/  @!P1 R2UR UR4, R4 ;  /* 0x00000000040492ca */ /* 0x000fe200000e0000 */
[----:B------:R-:W-:Y:S01]  /*5e40*/  UIADD3 UR31, UPT, UPT, UR13, UR24, URZ ;  /* 0x000000180d1f7290 */ /* 0x000fe2000fffe0ff */
[----:B------:R-:W-:Y:S01]  /*5e50*/  LOP3.LUT R9, R9, R0, RZ, 0x3c, !PT ;  /* 0x0000000009097212 */ /* 0x000fe200078e3cff */
[----:B------:R-:W-:Y:S01]  /*5e60*/  UMOV UR36, UR29 ;  /* 0x0000001d00247c82 */ /* 0x000fe20008000000 */
[----:B------:R-:W-:Y:S02]  /*5e70*/  @!P1 R2UR UR5, R5 ;  /* 0x00000000050592ca */ /* 0x000fe400000e0000 */
[----:B------:R-:W-:Y:S11]  /*5e80*/  SEL R10, R10, RZ, P0 ;  /* 0x000000ff0a0a7207 */ /* 0x000ff60000000000 */
[----:B------:R2:W-:Y:S01]  /*5e90*/  @!UP0 UTMALDG.3D [UR16], [UR4], desc[UR6] ;  /* 0x00000610040085b4 */ /* 0x0005e20008011000 */
[----:B------:R-:W-:Y:S05]  /*5ea0*/  VOTEU.ALL UP0, P1 ;  /* 0x0000000000ff7886 */ /* 0x000fea0000800000 */
[----:B------:R2:W-:Y:S01]  /*5eb0*/  @!UP0 UTMALDG.3D [UR8], [UR4], desc[UR6] ;  /* 0x00000608040085b4 */ /* 0x0005e20008011000 */
[----:B------:R2:W-:Y:S01]  /*5ec0*/  @!P1 SYNCS.ARRIVE.TRANS64.RED.A0TR RZ, [UR21+0x118], R3 ;  /* 0x00011803ffff99a7 */ /* 0x0005e20008300415 */
[----:B------:R-:W-:Y:S01]  /*5ed0*/  SYNCS.ARRIVE.TRANS64.RED.A1T0 RZ, [UR52], RZ ;  /* 0x000000ffffff79a7 */ /* 0x000fe20008100434 */
[----:B------:R-:W-:Y:S05]  /*5ee0*/  BRA.U UP2, `(.L_x_109) ;  /* 0xffffffed02e47547 */ /* 0x000fea000b83ffff */
[----:B------:R-:W-:-:S04]  /*5ef0*/  SHF.L.U32 R2, R11, 0x1f, RZ ;  /* 0x0000001f0b027819 */ /* 0x000fc800000006ff */
[----:B------:R-:W3:Y:S02]  /*5f00*/  SYNCS.PHASECHK.TRANS64.TRYWAIT P0, [UR21+0x120], R2 ;  /* 0x00012002ff0075a7 */ /* 0x000ee40008001115 */
[----:B---3--:R-:W-:Y:S05]  /*5f10*/  @!P0 BRA `(.L_x_110) ;  /* 0x0000005400e08947 */ /* 0x008fea0003800000 */
.L_x_221:
[----:B------:R-:W4:Y:S02]  /*5f20*/  SYNCS.PHASECHK.TRANS64.TRYWAIT P0, [UR21+0x128], R2 ;  /* 0x00012802ff0075a7 */ /* 0x000f240008001115 */
[----:B----4-:R-:W-:Y:S05]  /*5f30*/  @!P0 BRA `(.L_x_111) ;  /* 0x0000005400f08947 */ /* 0x010fea0003800000 */
.L_x_223:
[----:B------:R-:W4:Y:S02]  /*5f40*/  SYNCS.PHASECHK.TRANS64.TRYWAIT P0, [UR21+0x130], R2 ;  /* 0x00013002ff0075a7 */ /* 0x000f240008001115 */
[----:B----4-:R-:W-:Y:S05]  /*5f50*/  @!P0 BRA `(.L_x_112) ;  /* 0x0000005800008947 */ /* 0x010fea0003800000 */
.L_x_225:
[----:B---3--:R-:W-:-:S07]  /*5f60*/  MOV R0, UR21 ;  /* 0x0000001500007c02 */ /* 0x008fce0008000f00 */
.L_x_113:
[----:B---3--:R-:W-:-:S04]  /*5f70*/  SHF.L.U32 R2, R11, 0x1f, RZ ;  /* 0x0000001f0b027819 */ /* 0x008fc800000006ff */
[----:B------:R3:W4:Y:S03]  /*5f80*/  SYNCS.PHASECHK.TRANS64.TRYWAIT P0, [R0+URZ+0x138], R2 ;  /* 0x00013802000075a7 */ /* 0x00072600080011ff */
[----:B----4-:R-:W-:Y:S05]  /*5f90*/  @!P0 NANOSLEEP.SYNCS 0x989680 ;  /* 0x009896800000895d */ /* 0x010fea0003900000 */
[----:B------:R-:W4:Y:S02]  /*5fa0*/  @!P0 SYNCS.PHASECHK.TRANS64 P0, [R0+URZ+0x138], R2 ;  /* 0x00013802000085a7 */ /* 0x000f2400080010ff */
[----:B-12-4-:R-:W-:Y:S05]  /*5fb0*/  @P0 EXIT ;  /* 0x000000000000094d */ /* 0x016fea0003800000 */
[----:B------:R-:W-:Y:S05]  /*5fc0*/  BRA `(.L_x_113) ;  /* 0xfffffffc00e87947 */ /* 0x000fea000383ffff */
.L_x_98:
[----:B------:R-:W-:-:S06]  /*5fd0*/  UISETP.GE.AND UP0, UPT, UR20, 0x4, UPT ;  /* 0x000000041400788c */ /* 0x000fcc000bf06270 */
[----:B------:R-:W-:-:S13]  /*5fe0*/  PLOP3.LUT P0, PT, PT, PT, UP0, 0x80, 0x8 ;  /* 0x000000000008781c */ /* 0x000fda0003f0f008 */
[----:B-1----:R-:W-:Y:S05]  /*5ff0*/  @!P0 EXIT ;  /* 0x000000000000894d */ /* 0x002fea0003800000 */
[----:B------:R-:W-:Y:S01]  /*6000*/  BAR.SYNC.DEFER_BLOCKING 0x6, 0xa0 ;  /* 0x0182800000007b1d */ /* 0x000fe20000010000 */
[----:B------:R-:W-:Y:S01]  /*6010*/  IMAD.SHL.U32 R75, R87, 0x20, RZ ;  /* 0x00000020574b7824 */ /* 0x000fe200078e00ff */
[----:B------:R-:W-:Y:S01]  /*6020*/  CS2R R84, SRZ ;  /* 0x0000000000547805 */ /* 0x000fe2000001ff00 */
[----:B------:R-:W-:Y:S01]  /*6030*/  IMAD.SHL.U32 R5, R77, 0x200000, RZ ;  /* 0x002000004d057824 */ /* 0x000fe200078e00ff */
[----:B------:R-:W-:Y:S01]  /*6040*/  CS2R R82, SRZ ;  /* 0x0000000000527805 */ /* 0x000fe2000001ff00 */
[C---:B------:R-:W-:Y:S01]  /*6050*/  IMAD.U32 R37, R87.reuse, 0x10000, RZ ;  /* 0x0001000057257824 */ /* 0x040fe200078e00ff */
[----:B------:R-:W-:Y:S02]  /*6060*/  UMOV UR43, 0x400 ;  /* 0x00000400002b7882 */ /* 0x000fe40000000000 */
[----:B------:R-:W1:Y:S01]  /*6070*/  LDC.64 R72, c[0x0][0x8b0] ;  /* 0x00022c00ff487b82 */ /* 0x000e620000000a00 */
[----:B------:R-:W-:Y:S01]  /*6080*/  ULEA UR43, UR46, UR43, 0x18 ;  /* 0x0000002b2e2b7291 */ /* 0x000fe2000f8ec0ff */
[----:B------:R-:W-:Y:S01]  /*6090*/  IMAD.SHL.U32 R4, R87, 0x4, RZ ;  /* 0x0000000457047824 */ /* 0x000fe200078e00ff */
[----:B------:R-:W-:Y:S01]  /*60a0*/  LOP3.LUT R7, R75, 0x80, RZ, 0xc0, !PT ;  /* 0x000000804b077812 */ /* 0x000fe200078ec0ff */
[----:B------:R-:W-:Y:S01]  /*60b0*/  IMAD.SHL.U32 R6, R77, 0x400, RZ ;  /* 0x000004004d067824 */ /* 0x000fe200078e00ff */
[----:B------:R-:W-:Y:S01]  /*60c0*/  LOP3.LUT R74, R75, 0xb60, RZ, 0xc0, !PT ;  /* 0x00000b604b4a7812 */ /* 0x000fe200078ec0ff */
[----:B------:R-:W-:Y:S01]  /*60d0*/  UIADD3 UR4, UPT, UPT, UR43, 0x4300, URZ ;  /* 0x000043002b047890 */ /* 0x000fe2000fffe0ff */
[----:B------:R-:W-:Y:S01]  /*60e0*/  LOP3.LUT R5, R5, 0x200000, RZ, 0xc0, !PT ;  /* 0x0020000005057812 */ /* 0x000fe200078ec0ff */
[----:B------:R-:W2:Y:S01]  /*60f0*/  LDC.64 R70, c[0x0][0x8a8] ;  /* 0x00022a00ff467b82 */ /* 0x000ea20000000a00 */
[----:B------:R-:W-:Y:S01]  /*6100*/  LOP3.LUT R4, R7, 0x10, R4, 0xf8, !PT ;  /* 0x0000001007047812 */ /* 0x000fe200078ef804 */
[----:B------:R-:W-:Y:S01]  /*6110*/  IMAD.MOV.U32 R36, RZ, RZ, RZ ;  /* 0x000000ffff247224 */ /* 0x000fe200078e00ff */
[----:B------:R-:W-:Y:S01]  /*6120*/  LOP3.LUT R74, R74, 0x400, R6, 0xf8, !PT ;  /* 0x000004004a4a7812 */ /* 0x000fe200078ef806 */
[----:B------:R-:W-:Y:S01]  /*6130*/  IMAD.MOV.U32 R81, RZ, RZ, RZ ;  /* 0x000000ffff517224 */ /* 0x000fe200078e00ff */
[----:B------:R-:W-:Y:S01]  /*6140*/  LOP3.LUT R37, R5, 0x400000, R37, 0xf8, !PT ;  /* 0x0040000005257812 */ /* 0x000fe200078ef825 */
[----:B------:R-:W-:Y:S01]  /*6150*/  IMAD.U32 R86, RZ, RZ, UR4 ;  /* 0x00000004ff567e24 */ /* 0x000fe2000f8e00ff */
[----:B------:R-:W-:Y:S01]  /*6160*/  LOP3.LUT P0, RZ, R75, 0x80, RZ, 0xc0, !PT ;  /* 0x000000804bff7812 */ /* 0x000fe2000780c0ff */
[----:B------:R-:W3:Y:S01]  /*6170*/  LDCU UR58, c[0x0][0x370] ;  /* 0x00006e00ff3a77ac */ /* 0x000ee20008000800 */
[----:B------:R-:W4:Y:S01]  /*6180*/  LDS R0, [UR43+0x200] ;  /* 0x0002002bff007984 */ /* 0x000f220008000800 */
[----:B------:R-:W-:-:S02]  /*6190*/  LOP3.LUT R74, R74, R4, RZ, 0xfc, !PT ;  /* 0x000000044a4a7212 */ /* 0x000fc400078efcff */
[----:B------:R-:W-:Y:S01]  /*61a0*/  P2R R4, PR, RZ, 0x1 ;  /* 0x00000001ff047803 */ /* 0x000fe20000000000 */
[----:B------:R-:W1:Y:S01]  /*61b0*/  LDCU UR42, c[0x0][0xb0c] ;  /* 0x00016180ff2a77ac */ /* 0x000e620008000800 */
[----:B------:R-:W-:Y:S01]  /*61c0*/  LOP3.LUT R87, R87, 0x60, RZ, 0xc0, !PT ;  /* 0x0000006057577812 */ /* 0x000fe200078ec0ff */
[----:B------:R-:W1:Y:S01]  /*61d0*/  LDCU UR39, c[0x0][0xb30] ;  /* 0x00016600ff2777ac */ /* 0x000e620008000800 */
[----:B------:R-:W1:Y:S01]  /*61e0*/  LDCU.64 UR56, c[0x0][0x888] ;  /* 0x00011100ff3877ac */ /* 0x000e620008000a00 */
[----:B------:R-:W1:Y:S01]  /*61f0*/  LDCU.64 UR40, c[0x0][0xb28] ;  /* 0x00016500ff2877ac */ /* 0x000e620008000a00 */
[----:B------:R-:W1:Y:S01]  /*6200*/  LDCU.64 UR60, c[0x0][0x890] ;  /* 0x00011200ff3c77ac */ /* 0x000e620008000a00 */
[----:B------:R-:W1:Y:S01]  /*6210*/  LDCU.128 UR52, c[0x0][0xb10] ;  /* 0x00016200ff3477ac */ /* 0x000e620008000c00 */
[----:B------:R-:W1:Y:S01]  /*6220*/  LDCU UR47, c[0x0][0x374] ;  /* 0x00006e80ff2f77ac */ /* 0x000e620008000800 */
[----:B------:R-:W-:Y:S01]  /*6230*/  UIADD3 UR62, UPT, UPT, UR43, 0x300, URZ ;  /* 0x000003002b3e7890 */ /* 0x000fe2000fffe0ff */
[----:B-1234-:R-:W-:-:S11]  /*6240*/  IMAD.IADD R37, R0, 0x1, R37 ;  /* 0x0000000100257824 */ /* 0x01efd600078e0225 */
.L_x_155:
[C---:B------:R-:W-:Y:S02]  /*6250*/  LEA R3, R81.reuse, UR43, 0x3 ;  /* 0x0000002b51037c11 */ /* 0x040fe4000f8e18ff */
[----:B------:R-:W-:Y:S02]  /*6260*/  SHF.L.U32 R0, R84, 0x1f, RZ ;  /* 0x0000001f54007819 */ /* 0x000fe400000006ff */
[----:B------:R-:W-:Y:S02]  /*6270*/  LEA R4, R81, UR43, 0x4 ;  /* 0x0000002b51047c11 */ /* 0x000fe4000f8e20ff */
[----:B-1----:R-:W1:Y:S02]  /*6280*/  SYNCS.PHASECHK.TRANS64.TRYWAIT P0, [R3+URZ+0x150], R0 ;  /* 0x00015000030075a7 */ /* 0x002e6400080011ff */
[----:B-1----:R-:W-:Y:S05]  /*6290*/  @!P0 BRA `(.L_x_114) ;  /* 0x0000005400488947 */ /* 0x002fea0003800000 */
.L_x_226:
        /* <DEDUP_REMOVED lines=8> */
[----:B--2---:R-:W-:Y:S11]  /*6320*/  LOP3.LUT P0, RZ, R6, 0x1, RZ, 0xc0, !PT ;  /* 0x0000000106ff7812 */ /* 0x004ff6000780c0ff */
[----:B------:R-:W-:Y:S02]  /*6330*/  @!UPT UIADD3 URZ, UPT, UPT, URZ, URZ, URZ ;  /* 0x000000fffffff290 */ /* 0x000fe4000fffe0ff */
[----:B---3--:R-:W-:Y:S01]  /*6340*/  VOTEU.ANY UP1, P0 ;  /* 0x0000000000ff7886 */ /* 0x008fe20000020100 */
[----:B------:R-:W-:Y:S01]  /*6350*/  PLOP3.LUT P0, PT, PT, PT, UP1, 0x80, 0x8 ;  /* 0x000000000008781c */ /* 0x000fe20003f0f018 */
[----:B------:R-:W-:Y:S11]  /*6360*/  UP2UR UR44, UPR, URZ, 0x2 ;  /* 0x00000002ff2c7883 */ /* 0x000ff60008000000 */
[----:B------:R-:W-:Y:S01]  /*6370*/  @!UPT UIADD3 URZ, UPT, UPT, URZ, URZ, URZ ;  /* 0x000000fffffff290 */ /* 0x000fe2000fffe0ff */
[----:B-1----:R-:W-:Y:S02]  /*6380*/  @P0 SHF.R.U32.HI R0, RZ, 0x10, R5 ;  /* 0x00000010ff000819 */ /* 0x002fe40000011605 */
        /* <DEDUP_REMOVED lines=12> */
[----:B------:R-:W2:Y:S01]  /*6450*/  LDCU UR12, c[0x0][0xb20] ;  /* 0x00016400ff0c77ac */ /* 0x000ea20008000800 */
[----:B------:R-:W-:Y:S02]  /*6460*/  UIMAD.WIDE.U32 UR4, UR47, UR55, URZ ;  /* 0x000000372f0472a5 */ /* 0x000fe4000f8e00ff */
[----:B------:R-:W-:Y:S02]  /*6470*/  UIMAD.WIDE.U32 UR6, UR58, UR52, URZ ;  /* 0x000000343a0672a5 */ /* 0x000fe4000f8e00ff */
[----:B------:R-:W-:Y:S02]  /*6480*/  UISETP.NE.AND UP0, UPT, UR54, 0x1, UPT ;  /* 0x000000013600788c */ /* 0x000fe4000bf05270 */
[----:B------:R-:W-:Y:S02]  /*6490*/  UIMAD.WIDE.U32 UR8, UR37, UR55, URZ ;  /* 0x00000037250872a5 */ /* 0x000fe4000f8e00ff */
[----:B------:R-:W-:Y:S02]  /*64a0*/  UIMAD.WIDE.U32 UR10, UR38, UR52, URZ ;  /* 0x00000034260a72a5 */ /* 0x000fe4000f8e00ff */
[----:B------:R-:W-:Y:S02]  /*64b0*/  UISETP.NE.AND UP1, UPT, UR42, 0x1, UPT ;  /* 0x000000012a00788c */ /* 0x000fe4000bf25270 */
[----:B------:R-:W-:Y:S01]  /*64c0*/  UISETP.NE.AND UP2, UPT, UR45, 0x1, UPT ;  /* 0x000000012d00788c */ /* 0x000fe2000bf45270 */
[----:B------:R-:W-:Y:S02]  /*64d0*/  UMOV UR4, UR5 ;  /* 0x0000000500047c82 */ /* 0x000fe40008000000 */
[----:B--2---:R-:W-:Y:S03]  /*64e0*/  USHF.R.U32.HI UR5, URZ, UR12, UR4 ;  /* 0x0000000cff057299 */ /* 0x004fe60008011604 */
[----:B------:R-:W-:Y:S02]  /*64f0*/  UMOV UR4, UR7 ;  /* 0x0000000700047c82 */ /* 0x000fe40008000000 */
[----:B------:R-:W-:Y:S02]  /*6500*/  USHF.R.U32.HI UR7, URZ, UR53, UR4 ;  /* 0x00000035ff077299 */ /* 0x000fe40008011604 */
[----:B------:R-:W-:Y:S02]  /*6510*/  USEL UR4, UR47, UR5, !UP0 ;  /* 0x000000052f047287 */ /* 0x000fe4000c000000 */
[----:B------:R-:W-:Y:S01]  /*6520*/  USEL UR7, UR58, UR7, !UP1 ;  /* 0x000000073a077287 */ /* 0x000fe2000c800000 */
[----:B------:R-:W-:Y:S01]  /*6530*/  UMOV UR5, UR9 ;  /* 0x0000000900057c82 */ /* 0x000fe20008000000 */
[----:B------:R-:W-:Y:S02]  /*6540*/  UIMAD.WIDE.U32 UR8, UR4, UR40, URZ ;  /* 0x00000028040872a5 */ /* 0x000fe4000f8e00ff */
[----:B------:R-:W-:Y:S03]  /*6550*/  USHF.R.U32.HI UR6, URZ, UR12, UR5 ;  /* 0x0000000cff067299 */ /* 0x000fe60008011605 */
[----:B------:R-:W-:Y:S01]  /*6560*/  UMOV UR5, UR11 ;  /* 0x0000000b00057c82 */ /* 0x000fe20008000000 */
[----:B------:R-:W-:Y:S02]  /*6570*/  UIMAD.WIDE.U32 UR10, UR7, UR40, URZ ;  /* 0x00000028070a72a5 */ /* 0x000fe4000f8e00ff */
[----:B------:R-:W-:Y:S02]  /*6580*/  USHF.R.U32.HI UR12, URZ, UR53, UR5 ;  /* 0x00000035ff0c7299 */ /* 0x000fe40008011605 */
[----:B------:R-:W-:Y:S01]  /*6590*/  USEL UR6, UR37, UR6, !UP0 ;  /* 0x0000000625067287 */ /* 0x000fe2000c000000 */
[----:B------:R-:W-:Y:S02]  /*65a0*/  UMOV UR5, UR9 ;  /* 0x0000000900057c82 */ /* 0x000fe40008000000 */
[----:B------:R-:W-:Y:S01]  /*65b0*/  UMOV UR10, UR11 ;  /* 0x0000000b000a7c82 */ /* 0x000fe20008000000 */
[----:B------:R-:W-:Y:S02]  /*65c0*/  @UP2 USHF.R.U32.HI UR4, URZ, UR41, UR5 ;  /* 0x00000029ff042299 */ /* 0x000fe40008011605 */
[----:B------:R-:W-:Y:S02]  /*65d0*/  @UP2 USHF.R.U32.HI UR7, URZ, UR41, UR10 ;  /* 0x00000029ff072299 */ /* 0x000fe4000801160a */
[----:B------:R-:W-:Y:S02]  /*65e0*/  UIMAD UR4, UR45, UR4, URZ ;  /* 0x000000042d0472a4 */ /* 0x000fe4000f8e02ff */
[----:B------:R-:W-:Y:S02]  /*65f0*/  UIMAD.WIDE.U32 UR10, UR6, UR40, URZ ;  /* 0x00000028060a72a5 */ /* 0x000fe4000f8e00ff */
[----:B------:R-:W-:Y:S02]  /*6600*/  USEL UR5, UR38, UR12, !UP1 ;  /* 0x0000000c26057287 */ /* 0x000fe4000c800000 */
[----:B------:R-:W-:Y:S02]  /*6610*/  UIMAD UR8, UR45, UR7, URZ ;  /* 0x000000072d0872a4 */ /* 0x000fe4000f8e02ff */
[----:B------:R-:W-:Y:S03]  /*6620*/  UISETP.GE.AND UP0, UPT, UR6, UR4, UPT ;  /* 0x000000040600728c */ /* 0x000fe6000bf06270 */
[----:B------:R-:W-:Y:S01]  /*6630*/  UMOV UR4, UR11 ;  /* 0x0000000b00047c82 */ /* 0x000fe20008000000 */
[----:B------:R-:W-:Y:S02]  /*6640*/  UISETP.GE.OR UP0, UPT, UR5, UR8, UP0 ;  /* 0x000000080500728c */ /* 0x000fe40008706670 */
[----:B------:R-:W-:Y:S02]  /*6650*/  USHF.R.U32.HI UR4, URZ, UR41, UR4 ;  /* 0x00000029ff047299 */ /* 0x000fe40008011604 */
[----:B------:R-:W-:Y:S02]  /*6660*/  UIMAD.WIDE.U32 UR8, UR5, UR40, URZ ;  /* 0x00000028050872a5 */ /* 0x000fe4000f8e00ff */
[----:B------:R-:W-:Y:S02]  /*6670*/  USEL UR11, UR6, UR4, !UP2 ;  /* 0x00000004060b7287 */ /* 0x000fe4000d000000 */
[----:B------:R-:W-:Y:S02]  /*6680*/  UIADD3 UR8, UPT, UPT, -UR5, URZ, URZ ;  /* 0x000000ff05087290 */ /* 0x000fe4000fffe1ff */
[----:B------:R-:W-:Y:S01]  /*6690*/  UIADD3 UR10, UPT, UPT, -UR11, URZ, URZ ;  /* 0x000000ff0b0a7290 */ /* 0x000fe2000fffe1ff */
[----:B------:R-:W-:Y:S01]  /*66a0*/  @!UP0 UMOV UR4, UR9 ;  /* 0x0000000900048c82 */ /* 0x000fe20008000000 */
[----:B------:R-:W-:Y:S02]  /*66b0*/  UIADD3 UR9, UPT, UPT, -UR6, URZ, URZ ;  /* 0x000000ff06097290 */ /* 0x000fe4000fffe1ff */
[----:B------:R-:W-:Y:S02]  /*66c0*/  @!UP0 USHF.R.U32.HI UR4, URZ, UR41, UR4 ;  /* 0x00000029ff048299 */ /* 0x000fe40008011604 */
[----:B------:R-:W-:Y:S02]  /*66d0*/  UIMAD UR10, UR45, UR10, UR6 ;  /* 0x0000000a2d0a72a4 */ /* 0x000fe4000f8e0206 */
[----:B------:R-:W-:Y:S04]  /*66e0*/  @!UP0 USEL UR4, UR5, UR4, !UP2 ;  /* 0x0000000405048287 */ /* 0x000fe8000d000000 */
[----:B------:R-:W-:Y:S02]  /*66f0*/  @!UP0 UIMAD UR10, UR7, UR10, UR4 ;  /* 0x0000000a070a82a4 */ /* 0x000fe4000f8e0204 */
[----:B------:R-:W-:Y:S02]  /*6700*/  @!UP0 UIADD3 UR11, UPT, UPT, UR11, -UR4, URZ ;  /* 0x800000040b0b8290 */ /* 0x000fe4000fffe0ff */
[----:B------:R-:W-:Y:S02]  /*6710*/  UIMAD UR7, UR42, UR8, UR38 ;  /* 0x000000082a0772a4 */ /* 0x000fe4000f8e0226 */
[----:B------:R-:W-:Y:S02]  /*6720*/  @!UP0 UIMAD UR6, UR11, UR45, UR5 ;  /* 0x0000002d0b0682a4 */ /* 0x000fe4000f8e0205 */
[----:B------:R-:W-:Y:S01]  /*6730*/  UIMAD UR4, UR54, UR9, UR37 ;  /* 0x00000009360472a4 */ /* 0x000fe2000f8e0225 */
[----:B------:R-:W-:Y:S02]  /*6740*/  @!UP0 UMOV UR5, UR10 ;  /* 0x0000000a00058c82 */ /* 0x000fe40008000000 */
[----:B------:R-:W-:Y:S02]  /*6750*/  UIMAD UR38, UR5, UR42, UR7 ;  /* 0x0000002a052672a4 */ /* 0x000fe4000f8e0207 */
[----:B------:R-:W-:Y:S11]  /*6760*/  UIMAD UR37, UR6, UR54, UR4 ;  /* 0x00000036062572a4 */ /* 0x000ff6000f8e0204 */
[----:B------:R-:W-:Y:S01]  /*6770*/  @!UPT UIADD3 URZ, UPT, UPT, URZ, URZ, URZ ;  /* 0x000000fffffff290 */ /* 0x000fe2000fffe0ff */
.L_x_115:
[----:B------:R-:W-:Y:S01]  /*6780*/  UISETP.NE.AND UP0, UPT, UR39, 0x1, UPT ;  /* 0x000000012700788c */ /* 0x000fe2000bf05270 */
[----:B------:R-:W-:Y:S01]  /*6790*/  IADD3 R81, PT, PT, R81, 0x1, RZ ;  /* 0x0000000151517810 */ /* 0x000fe20007ffe0ff */
[----:B------:R-:W-:Y:S02]  /*67a0*/  USHF.L.U32 UR50, UR30, 0x6, URZ ;  /* 0x000000061e327899 */ /* 0x000fe400080006ff */
[----:B------:R-:W-:Y:S07]  /*67b0*/  USHF.L.U32 UR49, UR31, 0x8, URZ ;  /* 0x000000081f317899 */ /* 0x000fee00080006ff */
[----:B------:R-:W2:Y:S01]  /*67c0*/  @!UP0 LDCU.128 UR12, c[0x0][0xb10] ;  /* 0x00016200ff0c87ac */ /* 0x000ea20008000c00 */
[----:B------:R-:W3:Y:S01]  /*67d0*/  @!UP0 LDCU UR5, c[0x0][0xb0c] ;  /* 0x00016180ff0587ac */ /* 0x000ee20008000800 */
[----:B------:R-:W4:Y:S01]  /*67e0*/  @!UP0 LDCU UR10, c[0x0][0xb20] ;  /* 0x00016400ff0a87ac */ /* 0x000f220008000800 */
[----:B--2---:R-:W-:Y:S02]  /*67f0*/  UIMAD.WIDE.U32 UR8, UR38, UR12, URZ ;  /* 0x0000000c260872a5 */ /* 0x004fe4000f8e00ff */
[----:B------:R-:W-:Y:S02]  /*6800*/  UIMAD.WIDE.U32 UR6, UR37, UR15, URZ ;  /* 0x0000000f250672a5 */ /* 0x000fe4000f8e00ff */
[----:B------:R-:W-:Y:S03]  /*6810*/  @!UP0 UISETP.NE.AND UP1, UPT, UR14, 0x1, UPT ;  /* 0x000000010e00888c */ /* 0x000fe6000bf25270 */
[----:B------:R-:W-:Y:S01]  /*6820*/  @!UP0 UMOV UR4, UR9 ;  /* 0x0000000900048c82 */ /* 0x000fe20008000000 */
[----:B---3--:R-:W-:Y:S02]  /*6830*/  @!UP0 UISETP.NE.AND UP2, UPT, UR5, 0x1, UPT ;  /* 0x000000010500888c */ /* 0x008fe4000bf45270 */
[----:B------:R-:W-:Y:S01]  /*6840*/  @!UP0 USHF.R.U32.HI UR4, URZ, UR13, UR4 ;  /* 0x0000000dff048299 */ /* 0x000fe20008011604 */
[----:B------:R-:W-:Y:S02]  /*6850*/  @!UP0 UMOV UR6, UR7 ;  /* 0x0000000700068c82 */ /* 0x000fe40008000000 */
[----:B----4-:R-:W-:Y:S02]  /*6860*/  @!UP0 USHF.R.U32.HI UR6, URZ, UR10, UR6 ;  /* 0x0000000aff068299 */ /* 0x010fe40008011606 */
[----:B------:R-:W-:Y:S02]  /*6870*/  @!UP0 USEL UR7, UR38, UR4, !UP2 ;  /* 0x0000000426078287 */ /* 0x000fe4000d000000 */
[----:B------:R-:W-:Y:S04]  /*6880*/  @!UP0 USEL UR6, UR37, UR6, !UP1 ;  /* 0x0000000625068287 */ /* 0x000fe8000c800000 */
[----:B------:R-:W-:Y:S02]  /*6890*/  @!UP0 UIADD3 UR4, UPT, UPT, -UR7, UR6, URZ ;  /* 0x0000000607048290 */ /* 0x000fe4000fffe1ff */
[----:B------:R-:W-:Y:S02]  /*68a0*/  @!UP0 UIADD3 UR6, UPT, UPT, UR7, -UR6, URZ ;  /* 0x8000000607068290 */ /* 0x000fe4000fffe0ff */
[----:B------:R-:W-:Y:S02]  /*68b0*/  @!UP0 UIMAD UR38, UR4, UR5, UR38 ;  /* 0x00000005042682a4 */ /* 0x000fe4000f8e0226 */
[----:B------:R-:W-:Y:S02]  /*68c0*/  @!UP0 UIMAD UR37, UR6, UR14, UR37 ;  /* 0x0000000e062582a4 */ /* 0x000fe4000f8e0225 */
[----:B------:R-:W-:Y:S09]  /*68d0*/  ULOP3.LUT UP0, URZ, UR62, 0x90, URZ, 0xc0, !UPT ;  /* 0x000000903eff7892 */ /* 0x000ff2000f80c0ff */
[----:B------:R-:W-:Y:S05]  /*68e0*/  BRA.U !UP0, `(.L_x_116) ;  /* 0x0000000108407547 */ /* 0x000fea000b800000 */
[----:B------:R-:W2:Y:S01]  /*68f0*/  LDCU.64 UR8, c[0x4][0x88] ;  /* 0x01001100ff0877ac */ /* 0x000ea20008000a00 */
[----:B------:R-:W-:Y:S01]  /*6900*/  MOV R3, 0x0 ;  /* 0x0000000000037802 */ /* 0x000fe20000000f00 */
[----:B------:R-:W-:Y:S02]  /*6910*/  HFMA2 R12, -RZ, RZ, 0, 5.9604644775390625e-08 ;  /* 0x00000001ff0c7431 */ /* 0x000fe400000001ff */
[----:B------:R-:W-:Y:S02]  /*6920*/  IMAD.MOV.U32 R8, RZ, RZ, 0x70 ;  /* 0x00000070ff087424 */ /* 0x000fe400078e00ff */
[----:B------:R-:W-:Y:S01]  /*6930*/  IMAD.MOV.U32 R13, RZ, RZ, RZ ;  /* 0x000000ffff0d7224 */ /* 0x000fe200078e00ff */
[----:B------:R-:W3:Y:S01]  /*6940*/  LDCU.64 UR6, c[0x4][0x90] ;  /* 0x01001200ff0677ac */ /* 0x000ee20008000a00 */
[----:B------:R-:W4:Y:S01]  /*6950*/  LDC.64 R2, c[0x4][R3] ;  /* 0x0100000003027b82 */ /* 0x000f220000000a00 */
[----:B------:R-:W1:Y:S01]  /*6960*/  LDCU.64 UR4, c[0x4][0x8] ;  /* 0x01000100ff0477ac */ /* 0x000e620008000a00 */
[----:B--2---:R-:W-:Y:S01]  /*6970*/  MOV R5, UR9 ;  /* 0x0000000900057c02 */ /* 0x004fe20008000f00 */
[----:B------:R-:W-:Y:S01]  /*6980*/  IMAD.U32 R4, RZ, RZ, UR8 ;  /* 0x00000008ff047e24 */ /* 0x000fe2000f8e00ff */
[----:B---3--:R-:W-:Y:S01]  /*6990*/  MOV R7, UR7 ;  /* 0x0000000700077c02 */ /* 0x008fe20008000f00 */
[----:B------:R-:W-:Y:S01]  /*69a0*/  IMAD.U32 R6, RZ, RZ, UR6 ;  /* 0x00000006ff067e24 */ /* 0x000fe2000f8e00ff */
[----:B-1----:R-:W-:Y:S01]  /*69b0*/  MOV R11, UR5 ;  /* 0x00000005000b7c02 */ /* 0x002fe20008000f00 */
[----:B------:R-:W-:Y:S02]  /*69c0*/  IMAD.U32 R10, RZ, RZ, UR4 ;  /* 0x00000004ff0a7e24 */ /* 0x000fe4000f8e00ff */
[----:B------:R-:W-:Y:S07]  /*69d0*/  LEPC R20, `(.L_x_116) ;  /* 0x000000001014794e */ /* 0x000fee0000000000 */
[----:B----45:R-:W-:Y:S05]  /*69e0*/  CALL.ABS.NOINC R2 ;  /* 0x0000000002007343 */ /* 0x030fea0003c00000 */
.L_x_116:
[----:B------:R-:W-:Y:S01]  /*69f0*/  LOP3.LUT P0, RZ, R86, 0x90, RZ, 0xc0, !PT ;  /* 0x0000009056ff7812 */ /* 0x000fe2000780c0ff */
[----:B------:R-:W-:Y:S11]  /*6a00*/  BSSY.RECONVERGENT B6, `(.L_x_117) ;  /* 0x0000013000067945 */ /* 0x000ff60003800200 */
[----:B------:R-:W-:Y:S01]  /*6a10*/  @!UPT UIADD3 URZ, UPT, UPT, URZ, URZ, URZ ;  /* 0x000000fffffff290 */ /* 0x000fe2000fffe0ff */
[----:B------:R-:W-:Y:S05]  /*6a20*/  @!P0 BRA `(.L_x_118) ;  /* 0x0000000000408947 */ /* 0x000fea0003800000 */
        /* <DEDUP_REMOVED lines=16> */
.L_x_118:
[----:B------:R-:W-:Y:S05]  /*6b30*/  BSYNC.RECONVERGENT B6 ;  /* 0x0000000000067941 */ /* 0x000fea0003800200 */
.L_x_117:
[----:B------:R-:W-:Y:S01]  /*6b40*/  R2UR UR4, R79 ;  /* 0x000000004f0472ca */ /* 0x000fe200000e0000 */
[----:B------:R-:W-:Y:S01]  /*6b50*/  UISETP.NE.U32.AND UP0, UPT, UR60, URZ, UPT ;  /* 0x000000ff3c00728c */ /* 0x000fe2000bf05070 */
[----:B------:R-:W-:Y:S02]  /*6b60*/  ISETP.NE.U32.AND P4, PT, R72, RZ, PT ;  /* 0x000000ff4800720c */ /* 0x000fe40003f85070 */
[----:B------:R-:W-:Y:S01]  /*6b70*/  ISETP.NE.U32.AND P2, PT, RZ, UR56, PT ;  /* 0x00000038ff007c0c */ /* 0x000fe2000bf45070 */
[----:B------:R-:W-:Y:S01]  /*6b80*/  UISETP.NE.AND.EX UP1, UPT, UR61, URZ, UPT, UP0 ;  /* 0x000000ff3d00728c */ /* 0x000fe2000bf25300 */
[----:B------:R-:W-:Y:S01]  /*6b90*/  ISETP.NE.AND.EX P4, PT, R73, RZ, PT, P4 ;  /* 0x000000ff4900720c */ /* 0x000fe20003f85340 */
[----:B------:R-:W-:Y:S01]  /*6ba0*/  UPLOP3.LUT UP0, UPT, UPT, UPT, UPT, 0x40, 0x4 ;  /* 0x000000000004789c */ /* 0x000fe20003f0e870 */
[----:B------:R-:W-:Y:S05]  /*6bb0*/  ISETP.NE.AND.EX P2, PT, RZ, UR57, PT, P2 ;  /* 0x00000039ff007c0c */ /* 0x000fea000bf45320 */
[----:B------:R-:W-:Y:S06]  /*6bc0*/  UISETP.NE.AND UP2, UPT, UR4, URZ, UPT ;  /* 0x000000ff0400728c */ /* 0x000fec000bf45270 */
[----:B------:R-:W-:Y:S05]  /*6bd0*/  PLOP3.LUT P1, PT, PT, PT, UP2, 0x80, 0x8 ;  /* 0x000000000008781c */ /* 0x000fea0003f2f028 */
[----:B------:R-:W-:Y:S06]  /*6be0*/  @UP2 UPLOP3.LUT UP0, UPT, UPT, UPT, UP1, 0x80, 0x8 ;  /* 0x000000000008289c */ /* 0x000fec0003f0f010 */
[----:B------:R-:W-:Y:S01]  /*6bf0*/  PLOP3.LUT P0, PT, PT, PT, UP0, 0x80, 0x8 ;  /* 0x000000000008781c */ /* 0x000fe20003f0f008 */
[----:B------:R-:W-:Y:S01]  /*6c00*/  @!UPT UIADD3 URZ, UPT, UPT, URZ, URZ, URZ ;  /* 0x000000fffffff290 */ /* 0x000fe2000fffe0ff */
[----:B------:R-:W-:Y:S11]  /*6c10*/  BRA.U !UP1, `(.L_x_119) ;  /* 0x00000001093c7547 */ /* 0x000ff6000b800000 */
[----:B------:R-:W-:Y:S01]  /*6c20*/  UISETP.NE.U32.AND UP0, UPT, UR56, URZ, UPT ;  /* 0x000000ff3800728c */ /* 0x000fe2000bf05070 */
[----:B-1----:R-:W-:Y:S01]  /*6c30*/  HFMA2 R0, -RZ, RZ, 0, 5.9604644775390625e-08 ;  /* 0x00000001ff007431 */ /* 0x002fe200000001ff */
[----:B------:R-:W1:Y:S01]  /*6c40*/  LDCU.64 UR8, c[0x0][0x358] ;  /* 0x00006b00ff0877ac */ /* 0x000e620008000a00 */
[----:B------:R-:W-:Y:S01]  /*6c50*/  IMAD.MOV.U32 R76, RZ, RZ, 0x1 ;  /* 0x00000001ff4c7424 */ /* 0x000fe200078e00ff */
[----:B------:R-:W-:Y:S06]  /*6c60*/  UISETP.NE.AND.EX UP0, UPT, UR57, URZ, UPT, UP0 ;  /* 0x000000ff3900728c */ /* 0x000fec000bf05300 */
[----:B------:R-:W-:Y:S05]  /*6c70*/  PLOP3.LUT P3, PT, PT, PT, UP0, 0x80, 0x8 ;  /* 0x000000000008781c */ /* 0x000fea0003f6f008 */
[----:B------:R-:W2:Y:S01]  /*6c80*/  @UP0 LDCU.64 UR4, c[0x0][0x888] ;  /* 0x00011100ff0407ac */ /* 0x000ea20008000a00 */
[----:B------:R-:W-:Y:S07]  /*6c90*/  @UP0 UIMAD UR6, UR36, UR60, URZ ;  /* 0x0000003c240602a4 */ /* 0x000fee000f8e02ff */
[----:B------:R-:W-:Y:S01]  /*6ca0*/  @!P3 PRMT R76, R0, 0x7610, R76 ;  /* 0x00007610004cb816 */ /* 0x000fe2000000004c */
[----:B--2---:R-:W-:Y:S06]  /*6cb0*/  @UP0 UIMAD.WIDE UR4, UR6, 0x4, UR4 ;  /* 0x00000004060408a5 */ /* 0x004fec000f8e0204 */
[----:B-----5:R-:W-:Y:S01]  /*6cc0*/  IMAD.U32 R40, RZ, RZ, UR4 ;  /* 0x00000004ff287e24 */ /* 0x020fe2000f8e00ff */
[----:B------:R-:W-:Y:S04]  /*6cd0*/  MOV R41, UR5 ;  /* 0x0000000500297c02 */ /* 0x000fe80008000f00 */
[----:B------:R-:W2:Y:S01]  /*6ce0*/  @!UP0 LDCU UR4, c[0x0][0x880] ;  /* 0x00011000ff0487ac */ /* 0x000ea20008000800 */
[----:B-1----:R3:W5:Y:S02]  /*6cf0*/  @P3 LDG.E R40, desc[UR8][R40.64] ;  /* 0x0000000828283981 */ /* 0x002764000c1e1900 */
[----:B--23--:R-:W-:Y:S02]  /*6d00*/  @!P3 IMAD.U32 R40, RZ, RZ, UR4 ;  /* 0x00000004ff28be24 */ /* 0x00cfe4000f8e00ff */
.L_x_119:
[----:B------:R-:W-:Y:S05]  /*6d10*/  @!P4 BRA `(.L_x_120) ;  /* 0x000000000024c947 */ /* 0x000fea0003800000 */
[----:B------:R-:W-:Y:S01]  /*6d20*/  ISETP.NE.U32.AND P3, PT, R70, RZ, PT ;  /* 0x000000ff4600720c */ /* 0x000fe20003f65070 */
[----:B------:R-:W2:Y:S03]  /*6d30*/  LDCU.64 UR4, c[0x0][0x358] ;  /* 0x00006b00ff0477ac */ /* 0x000ea60008000a00 */
[----:B------:R-:W-:Y:S11]  /*6d40*/  ISETP.NE.AND.EX P3, PT, R71, RZ, PT, P3 ;  /* 0x000000ff4700720c */ /* 0x000ff60003f65330 */
[----:B------:R-:W-:Y:S02]  /*6d50*/  @!UPT UIADD3 URZ, UPT, UPT, URZ, URZ, URZ ;  /* 0x000000fffffff290 */ /* 0x000fe4000fffe0ff */
[----:B------:R-:W3:Y:S01]  /*6d60*/  @P3 LDC.64 R2, c[0x0][0x8a8] ;  /* 0x00022a00ff023b82 */ /* 0x000ee20000000a00 */
[----:B-1----:R-:W-:Y:S04]  /*6d70*/  @P3 IMAD R0, R72, UR36, RZ ;  /* 0x0000002448003c24 */ /* 0x002fe8000f8e02ff */
[----:B---3--:R-:W-:Y:S05]  /*6d80*/  @P3 IMAD.WIDE R2, R0, 0x4, R2 ;  /* 0x0000000400023825 */ /* 0x008fea00078e0202 */
[----:B--2--5:R2:W5:Y:S02]  /*6d90*/  @P3 LDG.E R38, desc[UR4][R2.64] ;  /* 0x0000000402263981 */ /* 0x024564000c1e1900 */
[----:B--2---:R-:W3:Y:S02]  /*6da0*/  @!P3 LDC R38, c[0x0][0x8a0] ;  /* 0x00022800ff26bb82 */ /* 0x004ee40000000800 */
.L_x_120:
[----:B-----5:R-:W-:Y:S01]  /*6db0*/  ISETP.NE.AND P4, PT, R40, RZ, PT ;  /* 0x000000ff2800720c */ /* 0x020fe20003f85270 */
[----:B------:R-:W-:Y:S01]  /*6dc0*/  BSSY B1, `(.L_x_121) ;  /* 0x0000040000017945 */ /* 0x000fe20003800000 */
[----:B------:R-:W-:Y:S01]  /*6dd0*/  SEL R2, RZ, 0xffffffff, P2 ;  /* 0xffffffffff027807 */ /* 0x000fe20001000000 */
[----:B------:R-:W-:Y:S01]  /*6de0*/  IMAD.MOV.U32 R52, RZ, RZ, 0x1 ;  /* 0x00000001ff347424 */ /* 0x000fe200078e00ff */
[----:B------:R-:W-:Y:S01]  /*6df0*/  LOP3.LUT P3, RZ, R76, 0xff, RZ, 0xc0, !PT ;  /* 0x000000ff4cff7812 */ /* 0x000fe2000786c0ff */
[----:B------:R-:W-:Y:S01]  /*6e00*/  IMAD R39, R36, 0x80, R37 ;  /* 0x0000008024277824 */ /* 0x000fe200078e0225 */
[----:B-1----:R-:W-:Y:S02]  /*6e10*/  @P1 SEL R0, RZ, 0xffffffff, P4 ;  /* 0xffffffffff001807 */ /* 0x002fe40002000000 */
[----:B------:R-:W-:Y:S02]  /*6e20*/  CS2R R50, SRZ ;  /* 0x0000000000327805 */ /* 0x000fe4000001ff00 */
[----:B------:R-:W-:Y:S02]  /*6e30*/  LEA R3, R83, UR43, 0x3 ;  /* 0x0000002b53037c11 */ /* 0x000fe4000f8e18ff */
[----:B------:R-:W-:Y:S02]  /*6e40*/  CS2R R48, SRZ ;  /* 0x0000000000307805 */ /* 0x000fe4000001ff00 */
[----:B------:R-:W-:Y:S02]  /*6e50*/  @P0 SEL R0, R2, R0, !P3 ;  /* 0x0000000002000207 */ /* 0x000fe40005800000 */
[----:B------:R-:W-:Y:S02]  /*6e60*/  CS2R R46, SRZ ;  /* 0x00000000002e7805 */ /* 0x000fe4000001ff00 */
[----:B------:R-:W-:Y:S02]  /*6e70*/  LEA R80, R36, UR43, 0x3 ;  /* 0x0000002b24507c11 */ /* 0x000fe4000f8e18ff */
[----:B------:R-:W-:Y:S02]  /*6e80*/  CS2R R44, SRZ ;  /* 0x00000000002c7805 */ /* 0x000fe4000001ff00 */
[----:B------:R-:W-:Y:S02]  /*6e90*/  @P1 LOP3.LUT R0, R0, 0x1, RZ, 0xc0, !PT ;  /* 0x0000000100001812 */ /* 0x000fe400078ec0ff */
[----:B------:R-:W-:Y:S02]  /*6ea0*/  SHF.L.U32 R4, R85, 0x1f, RZ ;  /* 0x0000001f55047819 */ /* 0x000fe400000006ff */
[----:B------:R-:W-:Y:S02]  /*6eb0*/  ISETP.NE.U32.OR P6, PT, R0, 0x1, !P1 ;  /* 0x000000010000780c */ /* 0x000fe40004fc5470 */
[----:B------:R-:W-:Y:S02]  /*6ec0*/  PLOP3.LUT P2, PT, PT, PT, UP1, 0x80, 0x8 ;  /* 0x000000000008781c */ /* 0x000fe40003f4f018 */
[----:B------:R-:W-:Y:S09]  /*6ed0*/  P2R R60, PR, RZ, 0x40 ;  /* 0x00000040ff3c7803 */ /* 0x000ff20000000000 */
[----:B------:R-:W-:Y:S04]  /*6ee0*/  @P6 SHF.L.U32 R0, R82, 0x1f, RZ ;  /* 0x0000001f52006819 */ /* 0x000fe800000006ff */
[----:B------:R1:W2:Y:S01]  /*6ef0*/  @P6 SYNCS.PHASECHK.TRANS64.TRYWAIT P1, [R3+URZ+0x100], R0 ;  /* 0x00010000030065a7 */ /* 0x0002a200080211ff */
[----:B------:R4:W3:Y:S01]  /*6f00*/  SYNCS.PHASECHK.TRANS64.TRYWAIT P0, [R80+URZ+0x170], R4 ;  /* 0x00017004500075a7 */ /* 0x0008e200080011ff */
[----:B-1----:R-:W-:Y:S04]  /*6f10*/  SEL R0, RZ, 0xffffffff, P4 ;  /* 0xffffffffff007807 */ /* 0x002fe80002000000 */
[----:B------:R-:W-:Y:S04]  /*6f20*/  @P2 SEL R0, R2, R0, !P3 ;  /* 0x0000000002002207 */ /* 0x000fe80005800000 */
[----:B------:R-:W-:Y:S04]  /*6f30*/  LOP3.LUT R0, R0, 0x1, RZ, 0xc0, !PT ;  /* 0x0000000100007812 */ /* 0x000fe800078ec0ff */
[----:B------:R-:W-:Y:S04]  /*6f40*/  ISETP.NE.U32.AND P5, PT, R0, 0x1, PT ;  /* 0x000000010000780c */ /* 0x000fe80003fa5070 */
[----:B------:R-:W-:Y:S02]  /*6f50*/  P2R R53, PR, RZ, 0x20 ;  /* 0x00000020ff357803 */ /* 0x000fe40000000000 */
[----:B--2---:R-:W-:Y:S01]  /*6f60*/  @P6 SEL R52, RZ, 0x1, !P1 ;  /* 0x00000001ff346807 */ /* 0x004fe20004800000 */
[----:B---34-:R-:W-:Y:S06]  /*6f70*/  @!P6 BRA `(.L_x_122) ;  /* 0x000000000090e947 */ /* 0x018fec0003800000 */
[----:B------:R-:W-:Y:S01]  /*6f80*/  @P5 IMAD R5, R83, 0x1000, R74 ;  /* 0x0000100053055824 */ /* 0x000fe200078e024a */
[----:B------:R-:W-:Y:S01]  /*6f90*/  LOP3.LUT P6, RZ, R75, 0x80, RZ, 0xc0, !PT ;  /* 0x000000804bff7812 */ /* 0x000fe200078cc0ff */
[----:B------:R-:W-:Y:S01]  /*6fa0*/  BSSY B0, `(.L_x_123) ;  /* 0x000000f000007945 */ /* 0x000fe20003800000 */
[----:B------:R-:W-:Y:S01]  /*6fb0*/  ISETP.NE.AND P2, PT, R52, RZ, PT ;  /* 0x000000ff3400720c */ /* 0x000fe20003f45270 */
[----:B------:R-:W-:Y:S01]  /*6fc0*/  @P5 VIADD R0, R5, UR43 ;  /* 0x0000002b05005c36 */ /* 0x000fe20008000000 */
[----:B------:R-:W-:Y:S02]  /*6fd0*/  PLOP3.LUT P1, PT, PT, PT, PT, 0x8, 0x80 ;  /* 0x000000000080781c */ /* 0x000fe40003f2e170 */
[----:B------:R-:W-:Y:S02]  /*6fe0*/  CS2R R46, SRZ ;  /* 0x00000000002e7805 */ /* 0x000fe4000001ff00 */
[----:B------:R-:W-:Y:S01]  /*6ff0*/  @P5 PLOP3.LUT P1, PT, P6, PT, PT, 0x80, 0x8 ;  /* 0x000000000008581c */ /* 0x000fe2000372f070 */
[C---:B------:R-:W-:Y:S01]  /*7000*/  @P5 VIADD R2, R0.reuse, 0x10 ;  /* 0x0000001000025836 */ /* 0x040fe20000000000 */
[----:B------:R-:W-:Y:S02]  /*7010*/  CS2R R44, SRZ ;  /* 0x00000000002c7805 */ /* 0x000fe4000001ff00 */
[----:B------:R-:W-:Y:S02]  /*7020*/  CS2R R50, SRZ ;  /* 0x0000000000327805 */ /* 0x000fe4000001ff00 */
[----:B------:R-:W-:Y:S07]  /*7030*/  CS2R R48, SRZ ;  /* 0x0000000000307805 */ /* 0x000fee000001ff00 */
[----:B------:R-:W-:Y:S01]  /*7040*/  @P1 VIADD R2, R0, 0xfffffff0 ;  /* 0xfffffff000021836 */ /* 0x000fe20000000000 */
[----:B------:R-:W-:Y:S06]  /*7050*/  @P2 BRA `(.L_x_124) ;  /* 0x00000000000c2947 */ /* 0x000fec0003800000 */
[----:B------:R-:W-:Y:S04]  /*7060*/  SHF.L.U32 R0, R82, 0x1f, RZ ;  /* 0x0000001f52007819 */ /* 0x000fe800000006ff */
[----:B------:R-:W1:Y:S02]  /*7070*/  SYNCS.PHASECHK.TRANS64.TRYWAIT P1, [R3+URZ+0x100], R0 ;  /* 0x00010000030075a7 */ /* 0x000e6400080211ff */
[----:B-1----:R-:W-:Y:S05]  /*7080*/  @!P1 BRA `(.L_x_125) ;  /* 0x0000004400e09947 */ /* 0x002fea0003800000 */
.L_x_124:
[----:B------:R-:W-:Y:S05]  /*7090*/  BSYNC B0 ;  /* 0x0000000000007941 */ /* 0x000fea0003800000 */
.L_x_123:
[----:B------:R-:W-:Y:S01]  /*70a0*/  ISETP.NE.AND P1, PT, R53, RZ, PT ;  /* 0x000000ff3500720c */ /* 0x000fe20003f25270 */
[----:B-1----:R-:W-:Y:S02]  /*70b0*/  VIADD R3, R3, 0x120 ;  /* 0x0000012003037836 */ /* 0x002fe40000000000 */
[----:B------:R-:W-:Y:S02]  /*70c0*/  IMAD.U32 R0, RZ, RZ, UR46 ;  /* 0x0000002eff007e24 */ /* 0x000fe4000f8e00ff */
[----:B------:R-:W-:Y:S03]  /*70d0*/  VIADD R83, R83, 0x1 ;  /* 0x0000000153537836 */ /* 0x000fe60000000000 */
[----:B------:R-:W-:Y:S05]  /*70e0*/  PRMT R0, R0, 0x654, R3 ;  /* 0x0000065400007816 */ /* 0x000fea0000000003 */
[----:B------:R1:W2:Y:S04]  /*70f0*/  @P1 LDS.128 R44, [R5+UR43+0x300] ;  /* 0x0003002b052c1984 */ /* 0x0002a80008000c00 */
[----:B------:R1:W3:Y:S01]  /*7100*/  @P1 LDS.128 R48, [R2+0x300] ;  /* 0x0003000002301984 */ /* 0x0002e20000000c00 */
[C---:B------:R-:W-:Y:S01]  /*7110*/  ISETP.NE.AND P1, PT, R83.reuse, 0x4, PT ;  /* 0x000000045300780c */ /* 0x040fe20003f25270 */
[----:B------:R-:W-:Y:S01]  /*7120*/  @!PT LDS RZ, [RZ] ;  /* 0x00000000fffff984 */ /* 0x000fe20000000800 */
[----:B------:R-:W-:Y:S01]  /*7130*/  @!PT LDS RZ, [RZ] ;  /* 0x00000000fffff984 */ /* 0x000fe20000000800 */
[----:B------:R-:W-:Y:S01]  /*7140*/  @!PT LDS RZ, [RZ] ;  /* 0x00000000fffff984 */ /* 0x000fe20000000800 */
[----:B------:R-:W-:Y:S01]  /*7150*/  @!PT LDS RZ, [RZ] ;  /* 0x00000000fffff984 */ /* 0x000fe20000000800 */
[----:B------:R4:W-:Y:S06]  /*7160*/  MEMBAR.ALL.CTA ;  /* 0x0000000000007992 */ /* 0x0009ec0000008000 */
[----:B----4-:R-:W4:Y:S01]  /*7170*/  FENCE.VIEW.ASYNC.S ;  /* 0x00000000000073c6 */ /* 0x010f220000000000 */
[----:B------:R-:W-:Y:S01]  /*7180*/  SEL R83, R83, RZ, P1 ;  /* 0x000000ff53537207 */ /* 0x000fe20000800000 */
[----:B----4-:R4:W-:Y:S02]  /*7190*/  SYNCS.ARRIVE.TRANS64.RED.A1T0 RZ, [R0+URZ], RZ ;  /* 0x000000ff00ff79a7 */ /* 0x0109e400081004ff */
[----:B----4-:R-:W-:Y:S04]  /*71a0*/  SEL R0, RZ, 0x1, P1 ;  /* 0x00000001ff007807 */ /* 0x010fe80000800000 */
[----:B-12---:R-:W-:Y:S02]  /*71b0*/  LOP3.LUT R82, R82, R0, RZ, 0x3c, !PT ;  /* 0x0000000052527212 */ /* 0x006fe400078e3cff */
.L_x_122:
[----:B------:R-:W-:Y:S05]  /*71c0*/  BSYNC B1 ;  /* 0x0000000000017941 */ /* 0x000fea0003800000 */
.L_x_121:
[----:B------:R-:W-:Y:S04]  /*71d0*/  SHF.R.U32.HI R0, RZ, 0x15, R39 ;  /* 0x00000015ff007819 */ /* 0x000fe80000011627 */
[----:B------:R-:W-:Y:S01]  /*71e0*/  LOP3.LUT P1, RZ, R0, 0x3, R77, 0x48, !PT ;  /* 0x0000000300ff7812 */ /* 0x000fe2000782484d */
[----:B------:R-:W-:Y:S01]  /*71f0*/  @!UPT UIADD3 URZ, UPT, UPT, URZ, URZ, URZ ;  /* 0x000000fffffff290 */ /* 0x000fe2000fffe0ff */
[----:B------:R-:W-:Y:S11]  /*7200*/  @P0 BRA `(.L_x_126) ;  /* 0x0000000000080947 */ /* 0x000ff60003800000 */
[----:B------:R-:W1:Y:S02]  /*7210*/  SYNCS.PHASECHK.TRANS64.TRYWAIT P0, [R80+URZ+0x170], R4 ;  /* 0x00017004500075a7 */ /* 0x000e6400080011ff */
[----:B-1----:R-:W-:Y:S05]  /*7220*/  @!P0 BRA `(.L_x_127) ;  /* 0x00000044008c8947 */ /* 0x002fea0003800000 */
.L_x_126:
[----:B------:R-:W-:Y:S05]  /*7230*/  @!P1 BRA `(.L_x_128) ;  /* 0x0000000000409947 */ /* 0x000fea0003800000 */
[----:B------:R-:W2:Y:S01]  /*7240*/  LDCU.64 UR8, c[0x4][0x78] ;  /* 0x01000f00ff0877ac */ /* 0x000ea20008000a00 */
[----:B------:R-:W-:Y:S01]  /*7250*/  MOV R3, 0x0 ;  /* 0x0000000000037802 */ /* 0x000fe20000000f00 */
[----:B------:R-:W-:Y:S02]  /*7260*/  HFMA2 R12, -RZ, RZ, 0, 5.9604644775390625e-08 ;  /* 0x00000001ff0c7431 */ /* 0x000fe400000001ff */
[----:B------:R-:W-:Y:S02]  /*7270*/  IMAD.MOV.U32 R8, RZ, RZ, 0x192 ;  /* 0x00000192ff087424 */ /* 0x000fe400078e00ff */
[----:B------:R-:W-:Y:S01]  /*7280*/  IMAD.MOV.U32 R13, RZ, RZ, RZ ;  /* 0x000000ffff0d7224 */ /* 0x000fe200078e00ff */
[----:B------:R-:W4:Y:S01]  /*7290*/  LDCU.64 UR6, c[0x4][0x80] ;  /* 0x01001000ff0677ac */ /* 0x000f220008000a00 */
[----:B------:R-:W3:Y:S01]  /*72a0*/  LDC.64 R2, c[0x4][R3] ;  /* 0x0100000003027b82 */ /* 0x000ee20000000a00 */
[----:B------:R-:W5:Y:S01]  /*72b0*/  LDCU.64 UR4, c[0x4][0x18] ;  /* 0x01000300ff0477ac */ /* 0x000f620008000a00 */
[----:B--2---:R-:W-:Y:S01]  /*72c0*/  MOV R5, UR9 ;  /* 0x0000000900057c02 */ /* 0x004fe20008000f00 */
[----:B-1----:R-:W-:Y:S01]  /*72d0*/  IMAD.U32 R4, RZ, RZ, UR8 ;  /* 0x00000008ff047e24 */ /* 0x002fe2000f8e00ff */
[----:B----4-:R-:W-:Y:S01]  /*72e0*/  MOV R7, UR7 ;  /* 0x0000000700077c02 */ /* 0x010fe20008000f00 */
[----:B------:R-:W-:Y:S01]  /*72f0*/  IMAD.U32 R6, RZ, RZ, UR6 ;  /* 0x00000006ff067e24 */ /* 0x000fe2000f8e00ff */
[----:B-----5:R-:W-:Y:S01]  /*7300*/  MOV R11, UR5 ;  /* 0x00000005000b7c02 */ /* 0x020fe20008000f00 */
[----:B------:R-:W-:Y:S02]  /*7310*/  IMAD.U32 R10, RZ, RZ, UR4 ;  /* 0x00000004ff0a7e24 */ /* 0x000fe4000f8e00ff */
[----:B------:R-:W-:Y:S07]  /*7320*/  LEPC R20, `(.L_x_128) ;  /* 0x000000001014794e */ /* 0x000fee0000000000 */
[----:B---3--:R-:W-:Y:S05]  /*7330*/  CALL.ABS.NOINC R2 ;  /* 0x0000000002007343 */ /* 0x008fea0003c00000 */
.L_x_128:
[----:B------:R-:W-:Y:S01]  /*7340*/  IMAD.U32 R42, R45, 0x10000, RZ ;  /* 0x000100002d2a7824 */ /* 0x000fe200078e00ff */
[C---:B------:R-:W-:Y:S01]  /*7350*/  SHF.L.U32 R2, R44.reuse, 0x10, RZ ;  /* 0x000000102c027819 */ /* 0x040fe200000006ff */
[----:B------:R-:W-:Y:S05]  /*7360*/  WARPSYNC.ALL ;  /* 0x0000000000007948 */ /* 0x000fea0003800000 */
[----:B------:R-:W-:Y:S01]  /*7370*/  R2UR UR4, R39 ;  /* 0x00000000270472ca */ /* 0x000fe200000e0000 */
[----:B------:R-:W-:Y:S01]  /*7380*/  HFMA2 R54, -RZ, RZ, 0, 9.5367431640625e-07 ;  /* 0x00000010ff367431 */ /* 0x000fe200000001ff */
[C---:B------:R-:W-:Y:S01]  /*7390*/  PRMT R3, R44.reuse, 0x8880, RZ ;  /* 0x000088802c037816 */ /* 0x040fe200000000ff */
[----:B------:R-:W-:Y:S01]  /*73a0*/  BSSY.RECONVERGENT B0, `(.L_x_129) ;  /* 0x00000a2000007945 */ /* 0x000fe20003800200 */
[----:B------:R-:W-:Y:S02]  /*73b0*/  SHF.L.U32 R41, R44, 0x8, RZ ;  /* 0x000000082c297819 */ /* 0x000fe400000006ff */
[----:B------:R-:W-:Y:S02]  /*73c0*/  IADD3 R55, PT, PT, R74, UR43, RZ ;  /* 0x0000002b4a377c10 */ /* 0x000fe4000fffe0ff */
[----:B------:R-:W-:Y:S02]  /*73d0*/  LOP3.LUT P5, RZ, R75, 0x80, RZ, 0xc0, !PT ;  /* 0x000000804bff7812 */ /* 0x000fe400078ac0ff */
[----:B------:R-:W-:Y:S02]  /*73e0*/  ISETP.NE.AND P0, PT, R87, RZ, PT ;  /* 0x000000ff5700720c */ /* 0x000fe40003f05270 */
[----:B------:R-:W-:Y:S01]  /*73f0*/  SEL R54, R54, 0xfffffff0, !P5 ;  /* 0xfffffff036367807 */ /* 0x000fe20006800000 */
[----:B-1----:R-:W1:Y:S01]  /*7400*/  LDTM.x32 R4, tmem[UR4] ;  /* 0x00000004000479ee */ /* 0x002e6200082c0000 */
[----:B------:R-:W-:Y:S02]  /*7410*/  ISETP.NE.AND P6, PT, R60, RZ, PT ;  /* 0x000000ff3c00720c */ /* 0x000fe40003fc5270 */
[----:B------:R-:W-:Y:S01]  /*7420*/  IADD3 R88, PT, PT, R55, R54, RZ ;  /* 0x0000003637587210 */ /* 0x000fe20007ffe0ff */
[C---:B-1----:R-:W-:Y:S01]  /*7430*/  IMAD R0, R38.reuse, R4, RZ ;  /* 0x0000000426007224 */ /* 0x042fe200078e02ff */
[----:B------:R-:W-:Y:S01]  /*7440*/  SHF.R.S32.HI R4, RZ, 0x18, R2 ;  /* 0x00000018ff047819 */ /* 0x000fe20000011402 */
[C---:B------:R-:W-:Y:S01]  /*7450*/  IMAD R2, R38.reuse, R5, RZ ;  /* 0x0000000526027224 */ /* 0x040fe200078e02ff */
[----:B------:R-:W-:Y:S01]  /*7460*/  SHF.R.S32.HI R5, RZ, 0x18, R41 ;  /* 0x00000018ff057819 */ /* 0x000fe20000011429 */
[----:B------:R-:W-:Y:S01]  /*7470*/  IMAD R0, R3, R40, R0 ;  /* 0x0000002803007224 */ /* 0x000fe200078e0200 */
[----:B------:R-:W-:Y:S01]  /*7480*/  PRMT R41, R45, 0x8880, RZ ;  /* 0x000088802d297816 */ /* 0x000fe200000000ff */
[----:B------:R-:W-:Y:S02]  /*7490*/  IMAD R3, R38, R6, RZ ;  /* 0x0000000626037224 */ /* 0x000fe400078e02ff */
[-C--:B------:R-:W-:Y:S01]  /*74a0*/  IMAD R2, R4, R40.reuse, R2 ;  /* 0x0000002804027224 */ /* 0x080fe200078e0202 */
[----:B------:R-:W-:Y:S01]  /*74b0*/  SHF.R.S32.HI R4, RZ, 0x18, R44 ;  /* 0x00000018ff047819 */ /* 0x000fe2000001142c */
[C---:B------:R-:W-:Y:S02]  /*74c0*/  IMAD R7, R38.reuse, R7, RZ ;  /* 0x0000000726077224 */ /* 0x040fe400078e02ff */
[-C--:B------:R-:W-:Y:S02]  /*74d0*/  IMAD R3, R5, R40.reuse, R3 ;  /* 0x0000002805037224 */ /* 0x080fe400078e0203 */
[----:B------:R-:W-:Y:S02]  /*74e0*/  IMAD R5, R38, R9, RZ ;  /* 0x0000000926057224 */ /* 0x000fe400078e02ff */
[----:B------:R-:W-:Y:S02]  /*74f0*/  IMAD R7, R4, R40, R7 ;  /* 0x0000002804077224 */ /* 0x000fe400078e0207 */
[C---:B------:R-:W-:Y:S02]  /*7500*/  IMAD R9, R38.reuse, R13, RZ ;  /* 0x0000000d26097224 */ /* 0x040fe400078e02ff */
[C---:B------:R-:W-:Y:S01]  /*7510*/  IMAD R4, R38.reuse, R8, RZ ;  /* 0x0000000826047224 */ /* 0x040fe200078e02ff */
[----:B------:R-:W-:Y:S01]  /*7520*/  I2IP.S8.S32.SAT R56, R7, R3, RZ ;  /* 0x0000000307387239 */ /* 0x000fe200000014ff */
[C---:B------:R-:W-:Y:S01]  /*7530*/  IMAD R13, R38.reuse, R17, RZ ;  /* 0x00000011260d7224 */ /* 0x040fe200078e02ff */
[----:B------:R-:W-:Y:S01]  /*7540*/  SHF.R.S32.HI R7, RZ, 0x18, R45 ;  /* 0x00000018ff077819 */ /* 0x000fe2000001142d */
[----:B------:R-:W-:Y:S01]  /*7550*/  IMAD R8, R38, R12, RZ ;  /* 0x0000000c26087224 */ /* 0x000fe200078e02ff */
[----:B------:R-:W-:Y:S01]  /*7560*/  I2IP.S8.S32.SAT R56, R2, R0, R56 ;  /* 0x0000000002387239 */ /* 0x000fe20000001438 */
[C---:B------:R-:W-:Y:S01]  /*7570*/  IMAD R17, R38.reuse, R21, RZ ;  /* 0x0000001526117224 */ /* 0x040fe200078e02ff */
[----:B------:R-:W-:Y:S01]  /*7580*/  SHF.R.S32.HI R2, RZ, 0x18, R46 ;  /* 0x00000018ff027819 */ /* 0x000fe2000001142e */
[----:B------:R-:W-:Y:S01]  /*7590*/  IMAD R12, R38, R16, RZ ;  /* 0x00000010260c7224 */ /* 0x000fe200078e02ff */
[----:B------:R-:W-:Y:S01]  /*75a0*/  SHF.L.U32 R0, R46, 0x8, RZ ;  /* 0x000000082e007819 */ /* 0x000fe200000006ff */
[C---:B------:R-:W-:Y:S02]  /*75b0*/  IMAD R21, R38.reuse, R25, RZ ;  /* 0x0000001926157224 */ /* 0x040fe400078e02ff */
[C---:B------:R-:W-:Y:S01]  /*75c0*/  IMAD R16, R38.reuse, R20, RZ ;  /* 0x0000001426107224 */ /* 0x040fe200078e02ff */
[----:B------:R-:W-:Y:S01]  /*75d0*/  SHF.R.S32.HI R0, RZ, 0x18, R0 ;  /* 0x00000018ff007819 */ /* 0x000fe20000011400 */
[C---:B------:R-:W-:Y:S02]  /*75e0*/  IMAD R25, R38.reuse, R29, RZ ;  /* 0x0000001d26197224 */ /* 0x040fe400078e02ff */
[C---:B------:R-:W-:Y:S02]  /*75f0*/  IMAD R20, R38.reuse, R24, RZ ;  /* 0x0000001826147224 */ /* 0x040fe400078e02ff */
[C---:B------:R-:W-:Y:S01]  /*7600*/  IMAD R29, R38.reuse, R33, RZ ;  /* 0x00000021261d7224 */ /* 0x040fe200078e02ff */
[----:B------:R-:W-:Y:S01]  /*7610*/  SHF.L.U32 R33, R45, 0x8, RZ ;  /* 0x000000082d217819 */ /* 0x000fe200000006ff */
[C---:B------:R-:W-:Y:S02]  /*7620*/  IMAD R24, R38.reuse, R28, RZ ;  /* 0x0000001c26187224 */ /* 0x040fe400078e02ff */
[C---:B------:R-:W-:Y:S01]  /*7630*/  IMAD R28, R38.reuse, R32, RZ ;  /* 0x00000020261c7224 */ /* 0x040fe200078e02ff */
[----:B------:R-:W-:Y:S01]  /*7640*/  SHF.R.S32.HI R32, RZ, 0x18, R42 ;  /* 0x00000018ff207819 */ /* 0x000fe2000001142a */
[----:B------:R-:W-:Y:S01]  /*7650*/  IMAD R4, R41, R40, R4 ;  /* 0x0000002829047224 */ /* 0x000fe200078e0204 */
[----:B------:R-:W-:Y:S01]  /*7660*/  SHF.R.S32.HI R3, RZ, 0x18, R33 ;  /* 0x00000018ff037819 */ /* 0x000fe20000011421 */
[----:B------:R-:W-:Y:S01]  /*7670*/  IMAD R6, R38, R10, RZ ;  /* 0x0000000a26067224 */ /* 0x000fe200078e02ff */
[----:B------:R-:W-:Y:S01]  /*7680*/  PRMT R33, R46, 0x8880, RZ ;  /* 0x000088802e217816 */ /* 0x000fe200000000ff */
[-C--:B------:R-:W-:Y:S01]  /*7690*/  IMAD R5, R32, R40.reuse, R5 ;  /* 0x0000002820057224 */ /* 0x080fe200078e0205 */
[----:B------:R-:W-:Y:S01]  /*76a0*/  SHF.L.U32 R32, R46, 0x10, RZ ;  /* 0x000000102e207819 */ /* 0x000fe200000006ff */
[C---:B------:R-:W-:Y:S02]  /*76b0*/  IMAD R11, R38.reuse, R11, RZ ;  /* 0x0000000b260b7224 */ /* 0x040fe400078e02ff */
[-C--:B------:R-:W-:Y:S02]  /*76c0*/  IMAD R6, R3, R40.reuse, R6 ;  /* 0x0000002803067224 */ /* 0x080fe400078e0206 */
[----:B------:R-:W-:Y:S01]  /*76d0*/  IMAD R11, R7, R40, R11 ;  /* 0x00000028070b7224 */ /* 0x000fe200078e020b */
[----:B------:R-:W-:Y:S01]  /*76e0*/  SHF.R.S32.HI R7, RZ, 0x18, R32 ;  /* 0x00000018ff077819 */ /* 0x000fe20000011420 */
[----:B------:R-:W-:Y:S02]  /*76f0*/  IMAD.MOV.U32 R3, RZ, RZ, R33 ;  /* 0x000000ffff037224 */ /* 0x000fe400078e0021 */
[----:B------:R-:W-:Y:S01]  /*7700*/  IMAD R10, R38, R14, RZ ;  /* 0x0000000e260a7224 */ /* 0x000fe200078e02ff */
[----:B------:R-:W-:Y:S01]  /*7710*/  I2IP.S8.S32.SAT R11, R11, R6, RZ ;  /* 0x000000060b0b7239 */ /* 0x000fe200000014ff */
[-C--:B------:R-:W-:Y:S01]  /*7720*/  IMAD R8, R3, R40.reuse, R8 ;  /* 0x0000002803087224 */ /* 0x080fe200078e0208 */
[----:B------:R-:W-:Y:S01]  /*7730*/  SHF.L.U32 R3, R47, 0x10, RZ ;  /* 0x000000102f037819 */ /* 0x000fe200000006ff */
[-C--:B------:R-:W-:Y:S01]  /*7740*/  IMAD R9, R7, R40.reuse, R9 ;  /* 0x0000002807097224 */ /* 0x080fe200078e0209 */
[C---:B------:R-:W-:Y:S01]  /*7750*/  PRMT R7, R47.reuse, 0x8880, RZ ;  /* 0x000088802f077816 */ /* 0x040fe200000000ff */
[----:B------:R-:W-:Y:S01]  /*7760*/  IMAD R10, R0, R40, R10 ;  /* 0x00000028000a7224 */ /* 0x000fe200078e020a */
[----:B------:R-:W-:Y:S01]  /*7770*/  SHF.R.S32.HI R3, RZ, 0x18, R3 ;  /* 0x00000018ff037819 */ /* 0x000fe20000011403 */
[----:B------:R-:W-:Y:S01]  /*7780*/  IMAD R15, R38, R15, RZ ;  /* 0x0000000f260f7224 */ /* 0x000fe200078e02ff */
[----:B------:R-:W-:Y:S01]  /*7790*/  MOV R0, R7 ;  /* 0x0000000700007202 */ /* 0x000fe20000000f00 */
[----:B------:R-:W-:Y:S01]  /*77a0*/  IMAD.SHL.U32 R6, R47, 0x100, RZ ;  /* 0x000001002f067824 */ /* 0x000fe200078e00ff */
[----:B------:R-:W-:Y:S01]  /*77b0*/  I2IP.S8.S32.SAT R57, R5, R4, R11 ;  /* 0x0000000405397239 */ /* 0x000fe2000000140b */
[-C--:B------:R-:W-:Y:S01]  /*77c0*/  IMAD R15, R2, R40.reuse, R15 ;  /* 0x00000028020f7224 */ /* 0x080fe200078e020f */
[----:B------:R-:W-:Y:S01]  /*77d0*/  SHF.R.S32.HI R2, RZ, 0x18, R47 ;  /* 0x00000018ff027819 */ /* 0x000fe2000001142f */
[----:B------:R-:W-:Y:S01]  /*77e0*/  IMAD R12, R0, R40, R12 ;  /* 0x00000028000c7224 */ /* 0x000fe200078e020c */
[----:B------:R-:W-:Y:S01]  /*77f0*/  SHF.R.S32.HI R6, RZ, 0x18, R6 ;  /* 0x00000018ff067819 */ /* 0x000fe20000011406 */
[----:B------:R-:W-:Y:S01]  /*7800*/  IMAD R14, R38, R18, RZ ;  /* 0x00000012260e7224 */ /* 0x000fe200078e02ff */
[----:B---3--:R-:W-:Y:S01]  /*7810*/  PRMT R0, R48, 0x8880, RZ ;  /* 0x0000888030007816 */ /* 0x008fe200000000ff */
[-C--:B------:R-:W-:Y:S01]  /*7820*/  IMAD R13, R3, R40.reuse, R13 ;  /* 0x00000028030d7224 */ /* 0x080fe200078e020d */
[C---:B------:R-:W-:Y:S01]  /*7830*/  SHF.L.U32 R4, R49.reuse, 0x10, RZ ;  /* 0x0000001031047819 */ /* 0x040fe200000006ff */
[----:B------:R-:W-:Y:S01]  /*7840*/  IMAD R19, R38, R19, RZ ;  /* 0x0000001326137224 */ /* 0x000fe200078e02ff */
[C---:B------:R-:W-:Y:S01]  /*7850*/  PRMT R3, R49.reuse, 0x8880, RZ ;  /* 0x0000888031037816 */ /* 0x040fe200000000ff */
[-C--:B------:R-:W-:Y:S01]  /*7860*/  IMAD R14, R6, R40.reuse, R14 ;  /* 0x00000028060e7224 */ /* 0x080fe200078e020e */
[----:B------:R-:W-:Y:S01]  /*7870*/  SHF.L.U32 R5, R49, 0x8, RZ ;  /* 0x0000000831057819 */ /* 0x000fe200000006ff */
[-C--:B------:R-:W-:Y:S01]  /*7880*/  IMAD R19, R2, R40.reuse, R19 ;  /* 0x0000002802137224 */ /* 0x080fe200078e0213 */
[----:B------:R-:W-:Y:S01]  /*7890*/  SHF.L.U32 R2, R48, 0x10, RZ ;  /* 0x0000001030027819 */ /* 0x000fe200000006ff */
[----:B------:R-:W-:Y:S01]  /*78a0*/  IMAD R16, R0, R40, R16 ;  /* 0x0000002800107224 */ /* 0x000fe200078e0210 */
[----:B------:R-:W-:Y:S01]  /*78b0*/  SHF.R.S32.HI R4, RZ, 0x18, R4 ;  /* 0x00000018ff047819 */ /* 0x000fe20000011404 */
[----:B------:R-:W-:Y:S01]  /*78c0*/  IMAD.SHL.U32 R0, R48, 0x100, RZ ;  /* 0x0000010030007824 */ /* 0x000fe200078e00ff */
[----:B------:R-:W-:Y:S01]  /*78d0*/  SHF.R.S32.HI R2, RZ, 0x18, R2 ;  /* 0x00000018ff027819 */ /* 0x000fe20000011402 */
[C---:B------:R-:W-:Y:S01]  /*78e0*/  IMAD R18, R38.reuse, R22, RZ ;  /* 0x0000001626127224 */ /* 0x040fe200078e02ff */
[----:B------:R-:W-:Y:S01]  /*78f0*/  I2IP.S8.S32.SAT R10, R15, R10, RZ ;  /* 0x0000000a0f0a7239 */ /* 0x000fe200000014ff */
[----:B------:R-:W-:Y:S01]  /*7900*/  IMAD R23, R38, R23, RZ ;  /* 0x0000001726177224 */ /* 0x000fe200078e02ff */
[----:B------:R-:W-:Y:S01]  /*7910*/  SHF.R.S32.HI R0, RZ, 0x18, R0 ;  /* 0x00000018ff007819 */ /* 0x000fe20000011400 */
[----:B------:R-:W-:Y:S01]  /*7920*/  IMAD R17, R2, R40, R17 ;  /* 0x0000002802117224 */ /* 0x000fe200078e0211 */
[----:B------:R-:W-:Y:S01]  /*7930*/  SHF.R.S32.HI R2, RZ, 0x18, R48 ;  /* 0x00000018ff027819 */ /* 0x000fe20000011430 */
[----:B------:R-:W-:Y:S01]  /*7940*/  IMAD R22, R38, R26, RZ ;  /* 0x0000001a26167224 */ /* 0x000fe200078e02ff */
[----:B------:R-:W-:Y:S01]  /*7950*/  I2IP.S8.S32.SAT R14, R19, R14, RZ ;  /* 0x0000000e130e7239 */ /* 0x000fe200000014ff */
[-C--:B------:R-:W-:Y:S01]  /*7960*/  IMAD R18, R0, R40.reuse, R18 ;  /* 0x0000002800127224 */ /* 0x080fe200078e0212 */
[----:B------:R-:W-:Y:S01]  /*7970*/  SHF.R.S32.HI R0, RZ, 0x18, R5 ;  /* 0x00000018ff007819 */ /* 0x000fe20000011405 */
[-C--:B------:R-:W-:Y:S01]  /*7980*/  IMAD R23, R2, R40.reuse, R23 ;  /* 0x0000002802177224 */ /* 0x080fe200078e0217 */
[----:B------:R-:W-:Y:S01]  /*7990*/  SHF.R.S32.HI R2, RZ, 0x18, R49 ;  /* 0x00000018ff027819 */ /* 0x000fe20000011431 */
[-C--:B------:R-:W-:Y:S01]  /*79a0*/  IMAD R20, R3, R40.reuse, R20 ;  /* 0x0000002803147224 */ /* 0x080fe200078e0214 */
[----:B------:R-:W-:Y:S01]  /*79b0*/  SHF.L.U32 R3, R50, 0x8, RZ ;  /* 0x0000000832037819 */ /* 0x000fe200000006ff */
[----:B------:R-:W-:Y:S01]  /*79c0*/  IMAD R21, R4, R40, R21 ;  /* 0x0000002804157224 */ /* 0x000fe200078e0215 */
[----:B------:R-:W-:Y:S01]  /*79d0*/  SHF.R.S32.HI R5, RZ, 0x18, R51 ;  /* 0x00000018ff057819 */ /* 0x000fe20000011433 */
[----:B------:R-:W-:Y:S01]  /*79e0*/  IMAD R27, R38, R27, RZ ;  /* 0x0000001b261b7224 */ /* 0x000fe200078e02ff */
[----:B------:R-:W-:Y:S01]  /*79f0*/  SHF.R.S32.HI R3, RZ, 0x18, R3 ;  /* 0x00000018ff037819 */ /* 0x000fe20000011403 */
[----:B------:R-:W-:Y:S01]  /*7a00*/  IMAD.U32 R4, R50, 0x10000, RZ ;  /* 0x0001000032047824 */ /* 0x000fe200078e00ff */
[----:B------:R-:W-:Y:S01]  /*7a10*/  I2IP.S8.S32.SAT R18, R23, R18, RZ ;  /* 0x0000001217127239 */ /* 0x000fe200000014ff */
[-C--:B------:R-:W-:Y:S01]  /*7a20*/  IMAD R22, R0, R40.reuse, R22 ;  /* 0x0000002800167224 */ /* 0x080fe200078e0216 */
[----:B------:R-:W-:Y:S01]  /*7a30*/  PRMT R0, R50, 0x8880, RZ ;  /* 0x0000888032007816 */ /* 0x000fe200000000ff */
[----:B------:R-:W-:Y:S01]  /*7a40*/  IMAD R27, R2, R40, R27 ;  /* 0x00000028021b7224 */ /* 0x000fe200078e021b */
[----:B------:R-:W-:Y:S01]  /*7a50*/  SHF.R.S32.HI R2, RZ, 0x18, R4 ;  /* 0x00000018ff027819 */ /* 0x000fe20000011404 */
[----:B------:R-:W-:Y:S01]  /*7a60*/  IMAD R26, R38, R30, RZ ;  /* 0x0000001e261a7224 */ /* 0x000fe200078e02ff */
[----:B------:R-:W-:Y:S01]  /*7a70*/  I2IP.S8.S32.SAT R58, R9, R8, R10 ;  /* 0x00000008093a7239 */ /* 0x000fe2000000140a */
[-C--:B------:R-:W-:Y:S01]  /*7a80*/  IMAD R24, R0, R40.reuse, R24 ;  /* 0x0000002800187224 */ /* 0x080fe200078e0218 */
[----:B------:R-:W-:Y:S01]  /*7a90*/  SHF.R.S32.HI R0, RZ, 0x18, R50 ;  /* 0x00000018ff007819 */ /* 0x000fe20000011432 */
[-C--:B------:R-:W-:Y:S01]  /*7aa0*/  IMAD R25, R2, R40.reuse, R25 ;  /* 0x0000002802197224 */ /* 0x080fe200078e0219 */
[----:B------:R-:W-:Y:S01]  /*7ab0*/  PRMT R2, R51, 0x8880, RZ ;  /* 0x0000888033027816 */ /* 0x000fe200000000ff */
[----:B------:R-:W-:Y:S01]  /*7ac0*/  IMAD R26, R3, R40, R26 ;  /* 0x00000028031a7224 */ /* 0x000fe200078e021a */
[----:B------:R-:W-:Y:S01]  /*7ad0*/  SHF.L.U32 R3, R51, 0x10, RZ ;  /* 0x0000001033037819 */ /* 0x000fe200000006ff */
[----:B------:R-:W-:Y:S01]  /*7ae0*/  IMAD R31, R38, R31, RZ ;  /* 0x0000001f261f7224 */ /* 0x000fe200078e02ff */
[----:B------:R-:W-:Y:S01]  /*7af0*/  I2IP.S8.S32.SAT R59, R13, R12, R14 ;  /* 0x0000000c0d3b7239 */ /* 0x000fe2000000140e */
[----:B------:R-:W-:Y:S01]  /*7b00*/  IMAD.SHL.U32 R4, R51, 0x100, RZ ;  /* 0x0000010033047824 */ /* 0x000fe200078e00ff */
[----:B------:R-:W-:Y:S01]  /*7b10*/  SHF.R.S32.HI R3, RZ, 0x18, R3 ;  /* 0x00000018ff037819 */ /* 0x000fe20000011403 */
[----:B------:R-:W-:Y:S01]  /*7b20*/  IMAD R31, R0, R40, R31 ;  /* 0x00000028001f7224 */ /* 0x000fe200078e021f */
[----:B------:R-:W-:Y:S01]  /*7b30*/  I2IP.S8.S32.SAT R16, R17, R16, R18 ;  /* 0x0000001011107239 */ /* 0x000fe20000001412 */
[----:B------:R1:W-:Y:S01]  /*7b40*/  STS.128 [R74+UR43+0x4300], R56 ;  /* 0x004300384a007988 */ /* 0x0003e20008000c2b */
[----:B------:R-:W-:Y:S01]  /*7b50*/  SHF.R.S32.HI R4, RZ, 0x18, R4 ;  /* 0x00000018ff047819 */ /* 0x000fe20000011404 */
[----:B------:R-:W-:Y:S01]  /*7b60*/  IMAD R28, R2, R40, R28 ;  /* 0x00000028021c7224 */ /* 0x000fe200078e021c */
[----:B------:R-:W-:Y:S01]  /*7b70*/  I2IP.S8.S32.SAT R22, R27, R22, RZ ;  /* 0x000000161b167239 */ /* 0x000fe200000014ff */
[C---:B------:R-:W-:Y:S01]  /*7b80*/  IMAD R30, R38.reuse, R34, RZ ;  /* 0x00000022261e7224 */ /* 0x040fe200078e02ff */
[----:B------:R-:W-:Y:S01]  /*7b90*/  I2IP.S8.S32.SAT R18, R31, R26, RZ ;  /* 0x0000001a1f127239 */ /* 0x000fe200000014ff */
[----:B------:R-:W-:Y:S01]  /*7ba0*/  IMAD R29, R3, R40, R29 ;  /* 0x00000028031d7224 */ /* 0x000fe200078e021d */
[----:B------:R-:W-:Y:S01]  /*7bb0*/  I2IP.S8.S32.SAT R17, R21, R20, R22 ;  /* 0x0000001415117239 */ /* 0x000fe20000001416 */
[----:B------:R-:W-:Y:S01]  /*7bc0*/  IMAD R35, R38, R35, RZ ;  /* 0x0000002326237224 */ /* 0x000fe200078e02ff */
[----:B------:R-:W-:Y:S01]  /*7bd0*/  I2IP.S8.S32.SAT R18, R25, R24, R18 ;  /* 0x0000001819127239 */ /* 0x000fe20000001412 */
[-C--:B------:R-:W-:Y:S01]  /*7be0*/  IMAD R30, R4, R40.reuse, R30 ;  /* 0x00000028041e7224 */ /* 0x080fe200078e021e */
[----:B------:R-:W-:Y:S01]  /*7bf0*/  LEA R0, R83, UR43, 0x3 ;  /* 0x0000002b53007c11 */ /* 0x000fe2000f8e18ff */
[----:B------:R-:W-:Y:S01]  /*7c00*/  IMAD R35, R5, R40, R35 ;  /* 0x0000002805237224 */ /* 0x000fe200078e0223 */
[----:B------:R-:W-:Y:S04]  /*7c10*/  @P6 SHF.L.U32 R2, R82, 0x1f, RZ ;  /* 0x0000001f52026819 */ /* 0x000fe800000006ff */
[----:B------:R-:W-:Y:S04]  /*7c20*/  I2IP.S8.S32.SAT R19, R35, R30, RZ ;  /* 0x0000001e23137239 */ /* 0x000fe800000014ff */
[----:B------:R-:W-:Y:S05]  /*7c30*/  I2IP.S8.S32.SAT R19, R29, R28, R19 ;  /* 0x0000001c1d137239 */ /* 0x000fea0000001413 */
[----:B------:R1:W-:Y:S01]  /*7c40*/  STS.128 [R88+0x4300], R16 ;  /* 0x0043001058007388 */ /* 0x0003e20000000c00 */
[----:B------:R-:W-:Y:S01]  /*7c50*/  @!PT LDS RZ, [RZ] ;  /* 0x00000000fffff984 */ /* 0x000fe20000000800 */
[----:B------:R-:W-:Y:S01]  /*7c60*/  @!PT LDS RZ, [RZ] ;  /* 0x00000000fffff984 */ /* 0x000fe20000000800 */
[----:B------:R-:W-:Y:S01]  /*7c70*/  @!PT LDS RZ, [RZ] ;  /* 0x00000000fffff984 */ /* 0x000fe20000000800 */
[----:B------:R-:W-:Y:S01]  /*7c80*/  @!PT LDS RZ, [RZ] ;  /* 0x00000000fffff984 */ /* 0x000fe20000000800 */
[----:B------:R2:W-:Y:S07]  /*7c90*/  MEMBAR.ALL.CTA ;  /* 0x0000000000007992 */ /* 0x0005ee0000008000 */
[----:B--2---:R-:W2:Y:S02]  /*7ca0*/  FENCE.VIEW.ASYNC.S ;  /* 0x00000000000073c6 */ /* 0x004ea40000000000 */
[----:B--2---:R-:W-:Y:S06]  /*7cb0*/  BAR.SYNC.DEFER_BLOCKING 0x1, 0x80 ;  /* 0x0042000000007b1d */ /* 0x004fec0000010000 */
[----:B------:R-:W-:Y:S05]  /*7cc0*/  @P0 BRA `(.L_x_130) ;  /* 0x00000000003c0947 */ /* 0x000fea0003800000 */
[----:B------:R-:W2:Y:S01]  /*7cd0*/  LDCU.64 UR6, c[0x0][0x348] ;  /* 0x00006900ff0677ac */ /* 0x000ea20008000a00 */
[----:B------:R-:W-:Y:S01]  /*7ce0*/  UIADD3 UR4, UPT, UPT, UR43, 0x4300, URZ ;  /* 0x000043002b047890 */ /* 0x000fe2000fffe0ff */
[----:B------:R-:W-:Y:S01]  /*7cf0*/  UMOV UR51, UR36 ;  /* 0x0000002400337c82 */ /* 0x000fe20008000000 */
[----:B------:R-:W-:Y:S02]  /*7d00*/  UIADD3 UR9, UPT, UPT, UR49, 0x80, URZ ;  /* 0x0000008031097890 */ /* 0x000fe4000fffe0ff */
[----:B------:R-:W-:Y:S02]  /*7d10*/  UIADD3 UR8, UPT, UPT, UR43, 0x4b00, URZ ;  /* 0x00004b002b087890 */ /* 0x000fe4000fffe0ff */
[----:B------:R-:W-:Y:S01]  /*7d20*/  MOV R86, UR4 ;  /* 0x0000000400567c02 */ /* 0x000fe20008000f00 */
[----:B------:R-:W-:Y:S01]  /*7d30*/  UMOV UR10, UR50 ;  /* 0x00000032000a7c82 */ /* 0x000fe20008000000 */
[----:B------:R-:W-:Y:S02]  /*7d40*/  UMOV UR11, UR36 ;  /* 0x00000024000b7c82 */ /* 0x000fe40008000000 */
[----:B------:R-:W-:Y:S01]  /*7d50*/  R2UR UR48, R86 ;  /* 0x00000000563072ca */ /* 0x000fe200000e0000 */
[----:B--2---:R-:W-:Y:S04]  /*7d60*/  UIADD3 UR4, UP0, UPT, UR6, 0x680, URZ ;  /* 0x0000068006047890 */ /* 0x004fe8000ff1e0ff */
[----:B------:R-:W-:Y:S09]  /*7d70*/  UIADD3.X UR5, UPT, UPT, URZ, UR7, URZ, UP0, !UPT ;  /* 0x00000007ff057290 */ /* 0x000ff200087fe4ff */
[----:B------:R2:W-:Y:S01]  /*7d80*/  UTMASTG.3D [UR48], [UR4] ;  /* 0x00000030040073b5 */ /* 0x0005e20008010000 */
[----:B------:R2:W-:Y:S01]  /*7d90*/  UTMASTG.3D [UR8], [UR4] ;  /* 0x00000008040073b5 */ /* 0x0005e20008010000 */
[----:B------:R0:W-:Y:S01]  /*7da0*/  UTMACMDFLUSH ;  /* 0x00000000000079b7 */ /* 0x0001e20000000000 */
[----:B--2---:R-:W-:Y:S04]  /*7db0*/  DEPBAR.LE SB0, 0x1 ;  /* 0x000080400000791a */ /* 0x004fe80000000000 */
.L_x_130:
[----:B------:R-:W-:Y:S05]  /*7dc0*/  BSYNC.RECONVERGENT B0 ;  /* 0x0000000000007941 */ /* 0x000fea0003800200 */
.L_x_129:
[----:B------:R-:W-:Y:S06]  /*7dd0*/  BAR.SYNC.DEFER_BLOCKING 0x1, 0x80 ;  /* 0x0042000000007b1d */ /* 0x000fec0000010000 */
[----:B------:R-:W2:Y:S01]  /*7de0*/  @P6 SYNCS.PHASECHK.TRANS64.TRYWAIT P0, [R0+URZ+0x100], R2 ;  /* 0x00010002000065a7 */ /* 0x000ea200080011ff */
[----:B------:R-:W-:Y:S01]  /*7df0*/  BSSY B1, `(.L_x_131) ;  /* 0x000001f000017945 */ /* 0x000fe20003800000 */
[----:B--2---:R-:W-:Y:S03]  /*7e00*/  @P6 SEL R52, RZ, 0x1, !P0 ;  /* 0x00000001ff346807 */ /* 0x004fe60004000000 */
[----:B------:R-:W-:Y:S05]  /*7e10*/  @!P6 BRA `(.L_x_132) ;  /* 0x000000000070e947 */ /* 0x000fea0003800000 */
[----:B------:R-:W-:Y:S01]  /*7e20*/  ISETP.NE.AND P1, PT, R53, RZ, PT ;  /* 0x000000ff3500720c */ /* 0x000fe20003f25270 */
[----:B------:R-:W-:Y:S01]  /*7e30*/  BSSY B0, `(.L_x_133) ;  /* 0x0000008000007945 */ /* 0x000fe20003800000 */
[----:B------:R-:W-:Y:S11]  /*7e40*/  ISETP.NE.AND P0, PT, R52, RZ, PT ;  /* 0x000000ff3400720c */ /* 0x000ff60003f05270 */
[----:B------:R-:W-:Y:S04]  /*7e50*/  @P1 IMAD R4, R83, 0x1000, R55 ;  /* 0x0000100053041824 */ /* 0x000fe800078e0237 */
[----:B------:R-:W-:Y:S01]  /*7e60*/  @P1 IMAD.IADD R3, R54, 0x1, R4 ;  /* 0x0000000136031824 */ /* 0x000fe200078e0204 */
[----:B------:R-:W-:Y:S06]  /*7e70*/  @P0 BRA `(.L_x_134) ;  /* 0x00000000000c0947 */ /* 0x000fec0003800000 */
[----:B------:R-:W-:Y:S04]  /*7e80*/  SHF.L.U32 R2, R82, 0x1f, RZ ;  /* 0x0000001f52027819 */ /* 0x000fe800000006ff */
[----:B------:R-:W2:Y:S02]  /*7e90*/  SYNCS.PHASECHK.TRANS64.TRYWAIT P0, [R0+URZ+0x100], R2 ;  /* 0x00010002000075a7 */ /* 0x000ea400080011ff */
[----:B--2---:R-:W-:Y:S05]  /*7ea0*/  @!P0 BRA `(.L_x_135) ;  /* 0x0000003800808947 */ /* 0x004fea0003800000 */
.L_x_134:
[----:B------:R-:W-:Y:S05]  /*7eb0*/  BSYNC B0 ;  /* 0x0000000000007941 */ /* 0x000fea0003800000 */
.L_x_133:
[----:B------:R-:W-:Y:S01]  /*7ec0*/  ISETP.NE.AND P0, PT, R53, RZ, PT ;  /* 0x000000ff3500720c */ /* 0x000fe20003f05270 */
[----:B--2---:R-:W-:Y:S02]  /*7ed0*/  VIADD R2, R0, 0x120 ;  /* 0x0000012000027836 */ /* 0x004fe40000000000 */
[----:B------:R-:W-:Y:S02]  /*7ee0*/  IMAD.U32 R0, RZ, RZ, UR46 ;  /* 0x0000002eff007e24 */ /* 0x000fe4000f8e00ff */
[----:B------:R-:W-:Y:S03]  /*7ef0*/  VIADD R83, R83, 0x1 ;  /* 0x0000000153537836 */ /* 0x000fe60000000000 */
[----:B------:R-:W-:Y:S05]  /*7f00*/  PRMT R0, R0, 0x654, R2 ;  /* 0x0000065400007816 */ /* 0x000fea0000000002 */
[----:B------:R2:W3:Y:S04]  /*7f10*/  @P0 LDS.128 R44, [R4+0x300] ;  /* 0x00030000042c0984 */ /* 0x0004e80000000c00 */
[----:B------:R2:W4:Y:S01]  /*7f20*/  @P0 LDS.128 R48, [R3+0x300] ;  /* 0x0003000003300984 */ /* 0x0005220000000c00 */
[C---:B------:R-:W-:Y:S01]  /*7f30*/  ISETP.NE.AND P0, PT, R83.reuse, 0x4, PT ;  /* 0x000000045300780c */ /* 0x040fe20003f05270 */
[----:B------:R-:W-:Y:S01]  /*7f40*/  @!PT LDS RZ, [RZ] ;  /* 0x00000000fffff984 */ /* 0x000fe20000000800 */
[----:B------:R-:W-:Y:S01]  /*7f50*/  @!PT LDS RZ, [RZ] ;  /* 0x00000000fffff984 */ /* 0x000fe20000000800 */
[----:B------:R-:W-:Y:S01]  /*7f60*/  @!PT LDS RZ, [RZ] ;  /* 0x00000000fffff984 */ /* 0x000fe20000000800 */
[----:B------:R-:W-:Y:S01]  /*7f70*/  @!PT LDS RZ, [RZ] ;  /* 0x00000000fffff984 */ /* 0x000fe20000000800 */
[----:B------:R5:W-:Y:S06]  /*7f80*/  MEMBAR.ALL.CTA ;  /* 0x0000000000007992 */ /* 0x000bec0000008000 */
[----:B-----5:R-:W5:Y:S01]  /*7f90*/  FENCE.VIEW.ASYNC.S ;  /* 0x00000000000073c6 */ /* 0x020f620000000000 */
[----:B------:R-:W-:Y:S01]  /*7fa0*/  SEL R83, R83, RZ, P0 ;  /* 0x000000ff53537207 */ /* 0x000fe20000000000 */
[----:B-----5:R5:W-:Y:S02]  /*7fb0*/  SYNCS.ARRIVE.TRANS64.RED.A1T0 RZ, [R0+URZ], RZ ;  /* 0x000000ff00ff79a7 */ /* 0x020be400081004ff */
[----:B-----5:R-:W-:Y:S04]  /*7fc0*/  SEL R0, RZ, 0x1, P0 ;  /* 0x00000001ff007807 */ /* 0x020fe80000000000 */
[----:B--23--:R-:W-:Y:S02]  /*7fd0*/  LOP3.LUT R82, R82, R0, RZ, 0x3c, !PT ;  /* 0x0000000052527212 */ /* 0x00cfe400078e3cff */
.L_x_132:
[----:B------:R-:W-:Y:S05]  /*7fe0*/  BSYNC B1 ;  /* 0x0000000000017941 */ /* 0x000fea0003800000 */
.L_x_131:
[----:B------:R-:W-:Y:S05]  /*7ff0*/  VIADD R0, R39, 0x20 ;  /* 0x0000002027007836 */ /* 0x000fea0000000000 */
[----:B------:R-:W-:Y:S04]  /*8000*/  SHF.R.U32.HI R0, RZ, 0x15, R0 ;  /* 0x00000015ff007819 */ /* 0x000fe80000011600 */
[----:B------:R-:W-:Y:S11]  /*8010*/  LOP3.LUT P0, RZ, R0, 0x3, R77, 0x48, !PT ;  /* 0x0000000300ff7812 */ /* 0x000ff6000780484d */
[----:B------:R-:W-:Y:S02]  /*8020*/  @!UPT UIADD3 URZ, UPT, UPT, URZ, URZ, URZ ;  /* 0x000000fffffff290 */ /* 0x000fe4000fffe0ff */
[----:B------:R-:W-:Y:S05]  /*8030*/  @!P0 BRA `(.L_x_136) ;  /* 0x0000000000408947 */ /* 0x000fea0003800000 */
[----:B------:R-:W2:Y:S01]  /*8040*/  LDCU.64 UR8, c[0x4][0x78] ;  /* 0x01000f00ff0877ac */ /* 0x000ea20008000a00 */
[----:B------:R-:W-:Y:S01]  /*8050*/  MOV R3, 0x0 ;  /* 0x0000000000037802 */ /* 0x000fe20000000f00 */
[----:B------:R-:W-:Y:S02]  /*8060*/  HFMA2 R12, -RZ, RZ, 0, 5.9604644775390625e-08 ;  /* 0x00000001ff0c7431 */ /* 0x000fe400000001ff */
[----:B------:R-:W-:Y:S02]  /*8070*/  IMAD.MOV.U32 R8, RZ, RZ, 0x192 ;  /* 0x00000192ff087424 */ /* 0x000fe400078e00ff */
[----:B------:R-:W-:Y:S01]  /*8080*/  IMAD.MOV.U32 R13, RZ, RZ, RZ ;  /* 0x000000ffff0d7224 */ /* 0x000fe200078e00ff */
[----:B------:R-:W3:Y:S01]  /*8090*/  LDCU.64 UR6, c[0x4][0x80] ;  /* 0x01001000ff0677ac */ /* 0x000ee20008000a00 */
[----:B------:R-:W1:Y:S01]  /*80a0*/  LDC.64 R2, c[0x4][R3] ;  /* 0x0100000003027b82 */ /* 0x000e620000000a00 */
[----:B------:R-:W5:Y:S01]  /*80b0*/  LDCU.64 UR4, c[0x4][0x18] ;  /* 0x01000300ff0477ac */ /* 0x000f620008000a00 */
[----:B--2---:R-:W-:Y:S01]  /*80c0*/  MOV R5, UR9 ;  /* 0x0000000900057c02 */ /* 0x004fe20008000f00 */
[----:B------:R-:W-:Y:S01]  /*80d0*/  IMAD.U32 R4, RZ, RZ, UR8 ;  /* 0x00000008ff047e24 */ /* 0x000fe2000f8e00ff */
[----:B---3--:R-:W-:Y:S01]  /*80e0*/  MOV R7, UR7 ;  /* 0x0000000700077c02 */ /* 0x008fe20008000f00 */
[----:B------:R-:W-:Y:S01]  /*80f0*/  IMAD.U32 R6, RZ, RZ, UR6 ;  /* 0x00000006ff067e24 */ /* 0x000fe2000f8e00ff */
[----:B-----5:R-:W-:Y:S01]  /*8100*/  MOV R11, UR5 ;  /* 0x00000005000b7c02 */ /* 0x020fe20008000f00 */
[----:B------:R-:W-:Y:S02]  /*8110*/  IMAD.U32 R10, RZ, RZ, UR4 ;  /* 0x00000004ff0a7e24 */ /* 0x000fe4000f8e00ff */
[----:B------:R-:W-:Y:S07]  /*8120*/  LEPC R20, `(.L_x_136) ;  /* 0x000000001014794e */ /* 0x000fee0000000000 */
[----:B-1--4-:R-:W-:Y:S05]  /*8130*/  CALL.ABS.NOINC R2 ;  /* 0x0000000002007343 */ /* 0x012fea0003c00000 */
.L_x_136:
[C---:B------:R-:W-:Y:S01]  /*8140*/  SHF.L.U32 R2, R44.reuse, 0x10, RZ ;  /* 0x000000102c027819 */ /* 0x040fe200000006ff */
[----:B------:R-:W-:Y:S05]  /*8150*/  WARPSYNC.ALL ;  /* 0x0000000000007948 */ /* 0x000fea0003800000 */
[----:B------:R-:W-:Y:S01]  /*8160*/  R2UR UR4, R39 ;  /* 0x00000000270472ca */ /* 0x000fe200000e0000 */
[----:B------:R-:W-:Y:S01]  /*8170*/  BSSY.RECONVERGENT B0, `(.L_x_137) ;  /* 0x000009e000007945 */ /* 0x000fe20003800200 */
[C---:B------:R-:W-:Y:S02]  /*8180*/  PRMT R3, R44.reuse, 0x8880, RZ ;  /* 0x000088802c037816 */ /* 0x040fe400000000ff */
[----:B------:R-:W-:Y:S02]  /*8190*/  SHF.L.U32 R41, R44, 0x8, RZ ;  /* 0x000000082c297819 */ /* 0x000fe400000006ff */
[C---:B------:R-:W-:Y:S02]  /*81a0*/  SHF.L.U32 R42, R45.reuse, 0x10, RZ ;  /* 0x000000102d2a7819 */ /* 0x040fe400000006ff */
[----:B------:R-:W-:Y:S02]  /*81b0*/  SHF.L.U32 R43, R45, 0x8, RZ ;  /* 0x000000082d2b7819 */ /* 0x000fe400000006ff */
[----:B------:R-:W-:Y:S02]  /*81c0*/  SHF.R.S32.HI R42, RZ, 0x18, R42 ;  /* 0x00000018ff2a7819 */ /* 0x000fe4000001142a */
[----:B------:R-:W-:Y:S01]  /*81d0*/  SHF.R.S32.HI R43, RZ, 0x18, R43 ;  /* 0x00000018ff2b7819 */ /* 0x000fe2000001142b */
[----:B-1----:R-:W1:Y:S01]  /*81e0*/  LDTM.x32 R4, tmem[UR4+0x20] ;  /* 0x00002004000479ee */ /* 0x002e6200082c0000 */
[----:B------:R-:W-:Y:S02]  /*81f0*/  ISETP.NE.AND P0, PT, R87, RZ, PT ;  /* 0x000000ff5700720c */ /* 0x000fe40003f05270 */
[----:B------:R-:W-:Y:S01]  /*8200*/  ISETP.NE.AND P6, PT, R60, RZ, PT ;  /* 0x000000ff3c00720c */ /* 0x000fe20003fc5270 */
        /* <DEDUP_REMOVED lines=9> */
[----:B------:R-:W-:Y:S02]  /*82a0*/  IMAD R7, R38, R7, RZ ;  /* 0x0000000726077224 */ /* 0x000fe400078e02ff */
[-C--:B------:R-:W-:Y:S02]  /*82b0*/  IMAD R3, R5, R40.reuse, R3 ;  /* 0x0000002805037224 */ /* 0x080fe400078e0203 */
[----:B------:R-:W-:Y:S02]  /*82c0*/  IMAD R7, R4, R40, R7 ;  /* 0x0000002804077224 */ /* 0x000fe400078e0207 */
[C---:B------:R-:W-:Y:S02]  /*82d0*/  IMAD R4, R38.reuse, R8, RZ ;  /* 0x0000000826047224 */ /* 0x040fe400078e02ff */
[C---:B------:R-:W-:Y:S01]  /*82e0*/  IMAD R8, R38.reuse, R12, RZ ;  /* 0x0000000c26087224 */ /* 0x040fe200078e02ff */
[----:B------:R-:W-:Y:S01]  /*82f0*/  I2IP.S8.S32.SAT R56, R7, R3, RZ ;  /* 0x0000000307387239 */ /* 0x000fe200000014ff */
[----:B------:R-:W-:Y:S01]  /*8300*/  IMAD R5, R38, R9, RZ ;  /* 0x0000000926057224 */ /* 0x000fe200078e02ff */
[----:B------:R-:W-:Y:S01]  /*8310*/  PRMT R7, R46, 0x8880, RZ ;  /* 0x000088802e077816 */ /* 0x000fe200000000ff */
[----:B------:R-:W-:Y:S01]  /*8320*/  IMAD R12, R38, R16, RZ ;  /* 0x00000010260c7224 */ /* 0x000fe200078e02ff */
[----:B------:R-:W-:Y:S01]  /*8330*/  I2IP.S8.S32.SAT R56, R2, R0, R56 ;  /* 0x0000000002387239 */ /* 0x000fe20000001438 */
[C---:B------:R-:W-:Y:S01]  /*8340*/  IMAD R9, R38.reuse, R13, RZ ;  /* 0x0000000d26097224 */ /* 0x040fe200078e02ff */
[----:B------:R-:W-:Y:S01]  /*8350*/  SHF.R.S32.HI R3, RZ, 0x18, R45 ;  /* 0x00000018ff037819 */ /* 0x000fe2000001142d */
[----:B------:R-:W-:Y:S01]  /*8360*/  IMAD R16, R38, R20, RZ ;  /* 0x0000001426107224 */ /* 0x000fe200078e02ff */
[----:B----4-:R-:W-:Y:S01]  /*8370*/  SHF.L.U32 R0, R48, 0x10, RZ ;  /* 0x0000001030007819 */ /* 0x010fe200000006ff */
[----:B------:R-:W-:Y:S01]  /*8380*/  IMAD R13, R38, R17, RZ ;  /* 0x00000011260d7224 */ /* 0x000fe200078e02ff */
[----:B------:R-:W-:Y:S01]  /*8390*/  SHF.L.U32 R2, R48, 0x8, RZ ;  /* 0x0000000830027819 */ /* 0x000fe200000006ff */
[C---:B------:R-:W-:Y:S01]  /*83a0*/  IMAD R20, R38.reuse, R24, RZ ;  /* 0x0000001826147224 */ /* 0x040fe200078e02ff */
[----:B------:R-:W-:Y:S01]  /*83b0*/  SHF.R.S32.HI R0, RZ, 0x18, R0 ;  /* 0x00000018ff007819 */ /* 0x000fe20000011400 */
[C---:B------:R-:W-:Y:S01]  /*83c0*/  IMAD R17, R38.reuse, R21, RZ ;  /* 0x0000001526117224 */ /* 0x040fe200078e02ff */
[----:B------:R-:W-:Y:S01]  /*83d0*/  SHF.R.S32.HI R2, RZ, 0x18, R2 ;  /* 0x00000018ff027819 */ /* 0x000fe20000011402 */
[C---:B------:R-:W-:Y:S02]  /*83e0*/  IMAD R24, R38.reuse, R28, RZ ;  /* 0x0000001c26187224 */ /* 0x040fe400078e02ff */
[C---:B------:R-:W-:Y:S02]  /*83f0*/  IMAD R6, R38.reuse, R10, RZ ;  /* 0x0000000a26067224 */ /* 0x040fe400078e02ff */
[C---:B------:R-:W-:Y:S02]  /*8400*/  IMAD R21, R38.reuse, R25, RZ ;  /* 0x0000001926157224 */ /* 0x040fe400078e02ff */
[----:B------:R-:W-:Y:S01]  /*8410*/  IMAD R28, R38, R32, RZ ;  /* 0x00000020261c7224 */ /* 0x000fe200078e02ff */
[----:B------:R-:W-:Y:S01]  /*8420*/  SHF.L.U32 R32, R46, 0x10, RZ ;  /* 0x000000102e207819 */ /* 0x000fe200000006ff */
[-C--:B------:R-:W-:Y:S02]  /*8430*/  IMAD R4, R41, R40.reuse, R4 ;  /* 0x0000002829047224 */ /* 0x080fe400078e0204 */
[----:B------:R-:W-:Y:S01]  /*8440*/  IMAD R25, R38, R29, RZ ;  /* 0x0000001d26197224 */ /* 0x000fe200078e02ff */
[----:B------:R-:W-:Y:S01]  /*8450*/  SHF.R.S32.HI R32, RZ, 0x18, R32 ;  /* 0x00000018ff207819 */ /* 0x000fe20000011420 */
[----:B------:R-:W-:Y:S02]  /*8460*/  IMAD R5, R42, R40, R5 ;  /* 0x000000282a057224 */ /* 0x000fe400078e0205 */
[----:B------:R-:W-:Y:S01]  /*8470*/  IMAD R29, R38, R33, RZ ;  /* 0x00000021261d7224 */ /* 0x000fe200078e02ff */
[----:B------:R-:W-:Y:S01]  /*8480*/  SHF.L.U32 R33, R46, 0x8, RZ ;  /* 0x000000082e217819 */ /* 0x000fe200000006ff */
[C---:B------:R-:W-:Y:S02]  /*8490*/  IMAD R11, R38.reuse, R11, RZ ;  /* 0x0000000b260b7224 */ /* 0x040fe400078e02ff */
[C---:B------:R-:W-:Y:S01]  /*84a0*/  IMAD R10, R38.reuse, R14, RZ ;  /* 0x0000000e260a7224 */ /* 0x040fe200078e02ff */
[----:B------:R-:W-:Y:S01]  /*84b0*/  SHF.R.S32.HI R33, RZ, 0x18, R33 ;  /* 0x00000018ff217819 */ /* 0x000fe20000011421 */
[----:B------:R-:W-:Y:S02]  /*84c0*/  IMAD R6, R43, R40, R6 ;  /* 0x000000282b067224 */ /* 0x000fe400078e0206 */
[C---:B------:R-:W-:Y:S02]  /*84d0*/  IMAD R14, R38.reuse, R18, RZ ;  /* 0x00000012260e7224 */ /* 0x040fe400078e02ff */
[C---:B------:R-:W-:Y:S02]  /*84e0*/  IMAD R18, R38.reuse, R22, RZ ;  /* 0x0000001626127224 */ /* 0x040fe400078e02ff */
[----:B------:R-:W-:Y:S01]  /*84f0*/  IMAD R11, R3, R40, R11 ;  /* 0x00000028030b7224 */ /* 0x000fe200078e020b */
[----:B------:R-:W-:Y:S01]  /*8500*/  PRMT R3, R47, 0x8880, RZ ;  /* 0x000088802f037816 */ /* 0x000fe200000000ff */
[C---:B------:R-:W-:Y:S02]  /*8510*/  IMAD R22, R38.reuse, R26, RZ ;  /* 0x0000001a26167224 */ /* 0x040fe400078e02ff */
[C---:B------:R-:W-:Y:S01]  /*8520*/  IMAD R26, R38.reuse, R30, RZ ;  /* 0x0000001e261a7224 */ /* 0x040fe200078e02ff */
[----:B------:R-:W-:Y:S01]  /*8530*/  I2IP.S8.S32.SAT R11, R11, R6, RZ ;  /* 0x000000060b0b7239 */ /* 0x000fe200000014ff */
[----:B------:R-:W-:Y:S01]  /*8540*/  IMAD R8, R7, R40, R8 ;  /* 0x0000002807087224 */ /* 0x000fe200078e0208 */
[----:B------:R-:W-:Y:S01]  /*8550*/  SHF.L.U32 R6, R47, 0x10, RZ ;  /* 0x000000102f067819 */ /* 0x000fe200000006ff */
[----:B------:R-:W-:Y:S01]  /*8560*/  IMAD R30, R38, R34, RZ ;  /* 0x00000022261e7224 */ /* 0x000fe200078e02ff */
[----:B------:R-:W-:Y:S01]  /*8570*/  SHF.R.S32.HI R34, RZ, 0x18, R46 ;  /* 0x00000018ff227819 */ /* 0x000fe2000001142e */
[----:B------:R-:W-:Y:S01]  /*8580*/  IMAD R9, R32, R40, R9 ;  /* 0x0000002820097224 */ /* 0x000fe200078e0209 */
[----:B------:R-:W-:Y:S01]  /*8590*/  SHF.R.S32.HI R6, RZ, 0x18, R6 ;  /* 0x00000018ff067819 */ /* 0x000fe20000011406 */
[----:B------:R-:W-:Y:S01]  /*85a0*/  IMAD R15, R38, R15, RZ ;  /* 0x0000000f260f7224 */ /* 0x000fe200078e02ff */
[----:B------:R-:W-:Y:S01]  /*85b0*/  I2IP.S8.S32.SAT R57, R5, R4, R11 ;  /* 0x0000000405397239 */ /* 0x000fe2000000140b */
[-C--:B------:R-:W-:Y:S01]  /*85c0*/  IMAD R10, R33, R40.reuse, R10 ;  /* 0x00000028210a7224 */ /* 0x080fe200078e020a */
[----:B------:R-:W-:Y:S01]  /*85d0*/  SHF.L.U32 R5, R49, 0x10, RZ ;  /* 0x0000001031057819 */ /* 0x000fe200000006ff */
[----:B------:R-:W-:Y:S01]  /*85e0*/  IMAD.SHL.U32 R7, R47, 0x100, RZ ;  /* 0x000001002f077824 */ /* 0x000fe200078e00ff */
[----:B------:R-:W-:Y:S01]  /*85f0*/  PRMT R4, R49, 0x8880, RZ ;  /* 0x0000888031047816 */ /* 0x000fe200000000ff */
[-C--:B------:R-:W-:Y:S01]  /*8600*/  IMAD R15, R34, R40.reuse, R15 ;  /* 0x00000028220f7224 */ /* 0x080fe200078e020f */
[----:B------:R-:W-:Y:S01]  /*8610*/  SHF.R.S32.HI R5, RZ, 0x18, R5 ;  /* 0x00000018ff057819 */ /* 0x000fe20000011405 */
[-C--:B------:R-:W-:Y:S01]  /*8620*/  IMAD R12, R3, R40.reuse, R12 ;  /* 0x00000028030c7224 */ /* 0x080fe200078e020c */
[----:B------:R-:W-:Y:S01]  /*8630*/  SHF.R.S32.HI R7, RZ, 0x18, R7 ;  /* 0x00000018ff077819 */ /* 0x000fe20000011407 */
[----:B------:R-:W-:Y:S01]  /*8640*/  IMAD R13, R6, R40, R13 ;  /* 0x00000028060d7224 */ /* 0x000fe200078e020d */
[----:B------:R-:W-:Y:S01]  /*8650*/  I2IP.S8.S32.SAT R15, R15, R10, RZ ;  /* 0x0000000a0f0f7239 */ /* 0x000fe200000014ff */
[----:B------:R-:W-:Y:S01]  /*8660*/  IMAD R19, R38, R19, RZ ;  /* 0x0000001326137224 */ /* 0x000fe200078e02ff */
[----:B------:R-:W-:Y:S01]  /*8670*/  SHF.R.S32.HI R10, RZ, 0x18, R47 ;  /* 0x00000018ff0a7819 */ /* 0x000fe2000001142f */
[----:B------:R-:W-:Y:S01]  /*8680*/  IMAD R14, R7, R40, R14 ;  /* 0x00000028070e7224 */ /* 0x000fe200078e020e */
[----:B------:R-:W-:Y:S01]  /*8690*/  PRMT R3, R48, 0x8880, RZ ;  /* 0x0000888030037816 */ /* 0x000fe200000000ff */
[----:B------:R-:W-:Y:S01]  /*86a0*/  IMAD R23, R38, R23, RZ ;  /* 0x0000001726177224 */ /* 0x000fe200078e02ff */
[----:B------:R-:W-:Y:S01]  /*86b0*/  I2IP.S8.S32.SAT R58, R9, R8, R15 ;  /* 0x00000008093a7239 */ /* 0x000fe2000000140f */
[-C--:B------:R-:W-:Y:S02]  /*86c0*/  IMAD R19, R10, R40.reuse, R19 ;  /* 0x000000280a137224 */ /* 0x080fe400078e0213 */
[-C--:B------:R-:W-:Y:S01]  /*86d0*/  IMAD R16, R3, R40.reuse, R16 ;  /* 0x0000002803107224 */ /* 0x080fe200078e0210 */
[----:B------:R-:W-:Y:S01]  /*86e0*/  SHF.R.S32.HI R3, RZ, 0x18, R48 ;  /* 0x00000018ff037819 */ /* 0x000fe20000011430 */
[----:B------:R-:W-:Y:S01]  /*86f0*/  IMAD R17, R0, R40, R17 ;  /* 0x0000002800117224 */ /* 0x000fe200078e0211 */
[----:B------:R-:W-:Y:S01]  /*8700*/  I2IP.S8.S32.SAT R14, R19, R14, RZ ;  /* 0x0000000e130e7239 */ /* 0x000fe200000014ff */
[----:B------:R-:W-:Y:S02]  /*8710*/  IMAD.SHL.U32 R0, R49, 0x100, RZ ;  /* 0x0000010031007824 */ /* 0x000fe400078e00ff */
[-C--:B------:R-:W-:Y:S01]  /*8720*/  IMAD R18, R2, R40.reuse, R18 ;  /* 0x0000002802127224 */ /* 0x080fe200078e0212 */
[----:B------:R-:W-:Y:S01]  /*8730*/  SHF.R.S32.HI R2, RZ, 0x18, R49 ;  /* 0x00000018ff027819 */ /* 0x000fe20000011431 */
[-C--:B------:R-:W-:Y:S01]  /*8740*/  IMAD R23, R3, R40.reuse, R23 ;  /* 0x0000002803177224 */ /* 0x080fe200078e0217 */
[----:B------:R-:W-:Y:S01]  /*8750*/  SHF.R.S32.HI R0, RZ, 0x18, R0 ;  /* 0x00000018ff007819 */ /* 0x000fe20000011400 */
[-C--:B------:R-:W-:Y:S01]  /*8760*/  IMAD R20, R4, R40.reuse, R20 ;  /* 0x0000002804147224 */ /* 0x080fe200078e0214 */
[C---:B------:R-:W-:Y:S01]  /*8770*/  SHF.L.U32 R4, R50.reuse, 0x10, RZ ;  /* 0x0000001032047819 */ /* 0x040fe200000006ff */
[-C--:B------:R-:W-:Y:S01]  /*8780*/  IMAD R21, R5, R40.reuse, R21 ;  /* 0x0000002805157224 */ /* 0x080fe200078e0215 */
[----:B------:R-:W-:Y:S01]  /*8790*/  PRMT R3, R50, 0x8880, RZ ;  /* 0x0000888032037816 */ /* 0x000fe200000000ff */
[----:B------:R-:W-:Y:S01]  /*87a0*/  IMAD R27, R38, R27, RZ ;  /* 0x0000001b261b7224 */ /* 0x000fe200078e02ff */
[----:B------:R-:W-:Y:S01]  /*87b0*/  SHF.L.U32 R5, R50, 0x8, RZ ;  /* 0x0000000832057819 */ /* 0x000fe200000006ff */
[-C--:B------:R-:W-:Y:S01]  /*87c0*/  IMAD R22, R0, R40.reuse, R22 ;  /* 0x0000002800167224 */ /* 0x080fe200078e0216 */
[----:B------:R-:W-:Y:S01]  /*87d0*/  SHF.R.S32.HI R4, RZ, 0x18, R4 ;  /* 0x00000018ff047819 */ /* 0x000fe20000011404 */
[-C--:B------:R-:W-:Y:S01]  /*87e0*/  IMAD R27, R2, R40.reuse, R27 ;  /* 0x00000028021b7224 */ /* 0x080fe200078e021b */
[----:B------:R-:W-:Y:S01]  /*87f0*/  SHF.R.S32.HI R5, RZ, 0x18, R5 ;  /* 0x00000018ff057819 */ /* 0x000fe20000011405 */
[-C--:B------:R-:W-:Y:S01]  /*8800*/  IMAD R24, R3, R40.reuse, R24 ;  /* 0x0000002803187224 */ /* 0x080fe200078e0218 */
[C---:B------:R-:W-:Y:S01]  /*8810*/  SHF.L.U32 R3, R51.reuse, 0x10, RZ ;  /* 0x0000001033037819 */ /* 0x040fe200000006ff */
[-C--:B------:R-:W-:Y:S01]  /*8820*/  IMAD R25, R4, R40.reuse, R25 ;  /* 0x0000002804197224 */ /* 0x080fe200078e0219 */
[----:B------:R-:W-:Y:S01]  /*8830*/  SHF.R.S32.HI R0, RZ, 0x18, R50 ;  /* 0x00000018ff007819 */ /* 0x000fe20000011432 */
[----:B------:R-:W-:Y:S01]  /*8840*/  IMAD R31, R38, R31, RZ ;  /* 0x0000001f261f7224 */ /* 0x000fe200078e02ff */
[----:B------:R-:W-:Y:S01]  /*8850*/  PRMT R2, R51, 0x8880, RZ ;  /* 0x0000888033027816 */ /* 0x000fe200000000ff */
[-C--:B------:R-:W-:Y:S01]  /*8860*/  IMAD R26, R5, R40.reuse, R26 ;  /* 0x00000028051a7224 */ /* 0x080fe200078e021a */
[----:B------:R-:W-:Y:S01]  /*8870*/  SHF.L.U32 R4, R51, 0x8, RZ ;  /* 0x0000000833047819 */ /* 0x000fe200000006ff */
[-C--:B------:R-:W-:Y:S01]  /*8880*/  IMAD R31, R0, R40.reuse, R31 ;  /* 0x00000028001f7224 */ /* 0x080fe200078e021f */
[----:B------:R-:W-:Y:S01]  /*8890*/  SHF.R.S32.HI R3, RZ, 0x18, R3 ;  /* 0x00000018ff037819 */ /* 0x000fe20000011403 */
[-C--:B------:R-:W-:Y:S01]  /*88a0*/  IMAD R28, R2, R40.reuse, R28 ;  /* 0x00000028021c7224 */ /* 0x080fe200078e021c */
[----:B------:R-:W-:Y:S01]  /*88b0*/  SHF.R.S32.HI R4, RZ, 0x18, R4 ;  /* 0x00000018ff047819 */ /* 0x000fe20000011404 */
[----:B------:R-:W-:Y:S01]  /*88c0*/  IMAD R35, R38, R35, RZ ;  /* 0x0000002326237224 */ /* 0x000fe200078e02ff */
[----:B------:R-:W-:Y:S01]  /*88d0*/  SHF.R.S32.HI R5, RZ, 0x18, R51 ;  /* 0x00000018ff057819 */ /* 0x000fe20000011433 */
[----:B------:R-:W-:Y:S01]  /*88e0*/  IMAD R29, R3, R40, R29 ;  /* 0x00000028031d7224 */ /* 0x000fe200078e021d */
[----:B------:R-:W-:Y:S01]  /*88f0*/  I2IP.S8.S32.SAT R59, R13, R12, R14 ;  /* 0x0000000c0d3b7239 */ /* 0x000fe2000000140e */
[----:B------:R-:W-:Y:S01]  /*8900*/  IMAD R30, R4, R40, R30 ;  /* 0x00000028041e7224 */ /* 0x000fe200078e021e */
[----:B------:R-:W-:Y:S01]  /*8910*/  I2IP.S8.S32.SAT R18, R23, R18, RZ ;  /* 0x0000001217127239 */ /* 0x000fe200000014ff */
[----:B------:R-:W-:Y:S01]  /*8920*/  IMAD R35, R5, R40, R35 ;  /* 0x0000002805237224 */ /* 0x000fe200078e0223 */
[----:B------:R-:W-:Y:S01]  /*8930*/  I2IP.S8.S32.SAT R22, R27, R22, RZ ;  /* 0x000000161b167239 */ /* 0x000fe200000014ff */
[----:B------:R1:W-:Y:S01]  /*8940*/  STS.128 [R74+UR43+0x5300], R56 ;  /* 0x005300384a007988 */ /* 0x0003e20008000c2b */
[----:B------:R-:W-:Y:S02]  /*8950*/  I2IP.S8.S32.SAT R26, R31, R26, RZ ;  /* 0x0000001a1f1a7239 */ /* 0x000fe400000014ff */
[----:B------:R-:W-:Y:S02]  /*8960*/  I2IP.S8.S32.SAT R19, R35, R30, RZ ;  /* 0x0000001e23137239 */ /* 0x000fe400000014ff */
[----:B------:R-:W-:Y:S02]  /*8970*/  I2IP.S8.S32.SAT R16, R17, R16, R18 ;  /* 0x0000001011107239 */ /* 0x000fe40000001412 */
[----:B------:R-:W-:Y:S02]  /*8980*/  I2IP.S8.S32.SAT R17, R21, R20, R22 ;  /* 0x0000001415117239 */ /* 0x000fe40000001416 */
[----:B------:R-:W-:Y:S02]  /*8990*/  I2IP.S8.S32.SAT R18, R25, R24, R26 ;  /* 0x0000001819127239 */ /* 0x000fe4000000141a */
[----:B------:R-:W-:Y:S02]  /*89a0*/  I2IP.S8.S32.SAT R19, R29, R28, R19 ;  /* 0x0000001c1d137239 */ /* 0x000fe40000001413 */
[----:B------:R-:W-:Y:S02]  /*89b0*/  LEA R0, R83, UR43, 0x3 ;  /* 0x0000002b53007c11 */ /* 0x000fe4000f8e18ff */
[----:B------:R-:W-:Y:S01]  /*89c0*/  @P6 SHF.L.U32 R2, R82, 0x1f, RZ ;  /* 0x0000001f52026819 */ /* 0x000fe200000006ff */
        /* <DEDUP_REMOVED lines=10> */
[----:B------:R-:W-:Y:S02]  /*8a70*/  UIADD3 UR13, UPT, UPT, UR49, 0x20, URZ ;  /* 0x00000020310d7890 */ /* 0x000fe4000fffe0ff */
[----:B------:R-:W-:Y:S01]  /*8a80*/  UIADD3 UR12, UPT, UPT, UR43, 0x5300, URZ ;  /* 0x000053002b0c7890 */ /* 0x000fe2000fffe0ff */
[----:B------:R-:W-:Y:S01]  /*8a90*/  UMOV UR14, UR50 ;  /* 0x00000032000e7c82 */ /* 0x000fe20008000000 */
[----:B------:R-:W-:Y:S01]  /*8aa0*/  UMOV UR15, UR36 ;  /* 0x00000024000f7c82 */ /* 0x000fe20008000000 */
[----:B------:R-:W-:Y:S02]  /*8ab0*/  UIADD3 UR9, UPT, UPT, UR49, 0xa0, URZ ;  /* 0x000000a031097890 */ /* 0x000fe4000fffe0ff */
[----:B------:R-:W-:Y:S01]  /*8ac0*/  UIADD3 UR8, UPT, UPT, UR43, 0x5b00, URZ ;  /* 0x00005b002b087890 */ /* 0x000fe2000fffe0ff */
[----:B------:R-:W-:Y:S01]  /*8ad0*/  UMOV UR10, UR50 ;  /* 0x00000032000a7c82 */ /* 0x000fe20008000000 */
[----:B------:R-:W-:Y:S01]  /*8ae0*/  UMOV UR11, UR36 ;  /* 0x00000024000b7c82 */ /* 0x000fe20008000000 */
[----:B--2---:R-:W-:Y:S04]  /*8af0*/  UIADD3 UR4, UP0, UPT, UR6, 0x680, URZ ;  /* 0x0000068006047890 */ /* 0x004fe8000ff1e0ff */
[----:B------:R-:W-:Y:S09]  /*8b00*/  UIADD3.X UR5, UPT, UPT, URZ, UR7, URZ, UP0, !UPT ;  /* 0x00000007ff057290 */ /* 0x000ff200087fe4ff */
[----:B------:R2:W-:Y:S01]  /*8b10*/  UTMASTG.3D [UR12], [UR4] ;  /* 0x0000000c040073b5 */ /* 0x0005e20008010000 */
[----:B------:R2:W-:Y:S01]  /*8b20*/  UTMASTG.3D [UR8], [UR4] ;  /* 0x00000008040073b5 */ /* 0x0005e20008010000 */
[----:B------:R0:W-:Y:S01]  /*8b30*/  UTMACMDFLUSH ;  /* 0x00000000000079b7 */ /* 0x0001e20000000000 */
[----:B--2---:R-:W-:Y:S04]  /*8b40*/  DEPBAR.LE SB0, 0x1 ;  /* 0x000080400000791a */ /* 0x004fe80000000000 */
.L_x_138:
[----:B------:R-:W-:Y:S05]  /*8b50*/  BSYNC.RECONVERGENT B0 ;  /* 0x0000000000007941 */ /* 0x000fea0003800200 */
.L_x_137:
        /* <DEDUP_REMOVED lines=14> */
.L_x_142:
[----:B------:R-:W-:Y:S05]  /*8c40*/  BSYNC B0 ;  /* 0x0000000000007941 */ /* 0x000fea0003800000 */
.L_x_141:
[----:B------:R-:W-:Y:S01]  /*8c50*/  ISETP.NE.AND P0, PT, R53, RZ, PT ;  /* 0x000000ff3500720c */ /* 0x000fe20003f05270 */
[----:B------:R-:W-:Y:S11]  /*8c60*/  VIADD R83, R83, 0x1 ;  /* 0x0000000153537836 */ /* 0x000ff60000000000 */
[----:B------:R-:W-:Y:S01]  /*8c70*/  @!UPT UIADD3 URZ, UPT, UPT, URZ, URZ, URZ ;  /* 0x000000fffffff290 */ /* 0x000fe2000fffe0ff */
[----:B------:R3:W4:Y:S04]  /*8c80*/  @P0 LDS.128 R48, [R2+0x300] ;  /* 0x0003000002300984 */ /* 0x0007280000000c00 */
[----:B------:R1:W1:Y:S01]  /*8c90*/  @P0 LDS.128 R44, [R3+0x300] ;  /* 0x00030000032c0984 */ /* 0x0002620000000c00 */
        /* <DEDUP_REMOVED lines=8> */
[----:B---3--:R-:W-:Y:S02]  /*8d20*/  VIADD R2, R0, 0x120 ;  /* 0x0000012000027836 */ /* 0x008fe40000000000 */
[----:B--2---:R-:W-:Y:S05]  /*8d30*/  IMAD.U32 R0, RZ, RZ, UR46 ;  /* 0x0000002eff007e24 */ /* 0x004fea000f8e00ff */
[----:B------:R-:W-:Y:S04]  /*8d40*/  PRMT R0, R0, 0x654, R2 ;  /* 0x0000065400007816 */ /* 0x000fe80000000002 */
[----:B-----5:R2:W-:Y:S02]  /*8d50*/  SYNCS.ARRIVE.TRANS64.RED.A1T0 RZ, [R0+URZ], RZ ;  /* 0x000000ff00ff79a7 */ /* 0x0205e400081004ff */
[----:B--2---:R-:W-:Y:S04]  /*8d60*/  SEL R0, RZ, 0x1, P0 ;  /* 0x00000001ff007807 */ /* 0x004fe80000000000 */
[----:B-1--4-:R-:W-:Y:S02]  /*8d70*/  LOP3.LUT R82, R82, R0, RZ, 0x3c, !PT ;  /* 0x0000000052527212 */ /* 0x012fe400078e3cff */
.L_x_140:
[----:B------:R-:W-:Y:S05]  /*8d80*/  BSYNC B1 ;  /* 0x0000000000017941 */ /* 0x000fea0003800000 */
.L_x_139:
        /* <DEDUP_REMOVED lines=21> */
.L_x_144:
        /* <DEDUP_REMOVED lines=35> */
[----:B------:R-:W-:Y:S01]  /*9110*/  SHF.L.U32 R0, R48, 0x10, RZ ;  /* 0x0000001030007819 */ /* 0x000fe200000006ff */
        /* <DEDUP_REMOVED lines=114> */
[----:B------:R-:W-:Y:S02]  /*9840*/  UMOV UR11, UR36 ;  /* 0x00000024000b7c82 */ /* 0x000fe40008000000 */
[----:B------:R-:W-:Y:S01]  /*9850*/  MOV R86, UR4 ;  /* 0x0000000400567c02 */ /* 0x000fe20008000f00 */
[----:B------:R-:W-:Y:S02]  /*9860*/  UIADD3 UR13, UPT, UPT, UR49, 0xc0, URZ ;  /* 0x000000c0310d7890 */ /* 0x000fe4000fffe0ff */
[----:B------:R-:W-:Y:S01]  /*9870*/  UIADD3 UR12, UPT, UPT, UR43, 0x4b00, URZ ;  /* 0x00004b002b0c7890 */ /* 0x000fe2000fffe0ff */
[----:B------:R-:W-:Y:S01]  /*9880*/  R2UR UR8, R86 ;  /* 0x00000000560872ca */ /* 0x000fe200000e0000 */
        /* <DEDUP_REMOVED lines=8> */
.L_x_146:
[----:B------:R-:W-:Y:S05]  /*9910*/  BSYNC.RECONVERGENT B0 ;  /* 0x0000000000007941 */ /* 0x000fea0003800200 */
.L_x_145:
        /* <DEDUP_REMOVED lines=14> */
.L_x_150:
[----:B------:R-:W-:Y:S05]  /*9a00*/  BSYNC B0 ;  /* 0x0000000000007941 */ /* 0x000fea0003800000 */
.L_x_149:
        /* <DEDUP_REMOVED lines=18> */
.L_x_148:
[----:B------:R-:W-:Y:S05]  /*9b30*/  BSYNC B1 ;  /* 0x0000000000017941 */ /* 0x000fea0003800000 */
.L_x_147:
        /* <DEDUP_REMOVED lines=21> */
.L_x_152:
[----:B------:R-:W-:Y:S01]  /*9c90*/  ISETP.NE.AND P0, PT, R87, RZ, PT ;  /* 0x000000ff5700720c */ /* 0x000fe20003f05270 */
[----:B------:R-:W-:Y:S05]  /*9ca0*/  WARPSYNC.ALL ;  /* 0x0000000000007948 */ /* 0x000fea0003800000 */
[----:B------:R-:W-:Y:S01]  /*9cb0*/  R2UR UR4, R39 ;  /* 0x00000000270472ca */ /* 0x000fe200000e0000 */
[----:B------:R-:W-:Y:S01]  /*9cc0*/  IMAD.U32 R64, R46, 0x10000, RZ ;  /* 0x000100002e407824 */ /* 0x000fe200078e00ff */
[----:B------:R-:W-:Y:S01]  /*9cd0*/  SHF.L.U32 R41, R44, 0x10, RZ ;  /* 0x000000102c297819 */ /* 0x000fe200000006ff */
[----:B----4-:R-:W-:Y:S01]  /*9ce0*/  IMAD.U32 R63, R48, 0x10000, RZ ;  /* 0x00010000303f7824 */ /* 0x010fe200078e00ff */
[----:B------:R-:W-:Y:S01]  /*9cf0*/  PRMT R39, R44, 0x8880, RZ ;  /* 0x000088802c277816 */ /* 0x000fe200000000ff */
[----:B------:R-:W-:Y:S01]  /*9d00*/  IMAD.U32 R53, R50, 0x10000, RZ ;  /* 0x0001000032357824 */ /* 0x000fe200078e00ff */
[----:B------:R-:W-:Y:S01]  /*9d10*/  SHF.L.U32 R42, R44, 0x8, RZ ;  /* 0x000000082c2a7819 */ /* 0x000fe200000006ff */
[----:B------:R-:W-:Y:S01]  /*9d20*/  BSSY.RECONVERGENT B0, `(.L_x_153) ;  /* 0x00000a1000007945 */ /* 0x000fe20003800200 */
[----:B------:R-:W-:Y:S02]  /*9d30*/  SHF.R.S32.HI R41, RZ, 0x18, R41 ;  /* 0x00000018ff297819 */ /* 0x000fe40000011429 */
[----:B------:R-:W-:Y:S02]  /*9d40*/  SHF.R.S32.HI R42, RZ, 0x18, R42 ;  /* 0x00000018ff2a7819 */ /* 0x000fe4000001142a */
[----:B------:R-:W-:Y:S01]  /*9d50*/  SHF.R.S32.HI R43, RZ, 0x18, R44 ;  /* 0x00000018ff2b7819 */ /* 0x000fe2000001142c */
[----:B-1----:R-:W1:Y:S01]  /*9d60*/  LDTM.x32 R4, tmem[UR4+0x60] ;  /* 0x00006004000479ee */ /* 0x002e6200082c0000 */
[----:B------:R-:W-:Y:S01]  /*9d70*/  NOP ;  /* 0x0000000000007918 */ /* 0x000fe20000000000 */
[----:B------:R-:W-:Y:S02]  /*9d80*/  IADD3 R80, PT, PT, R80, 0x190, RZ ;  /* 0x0000019050507810 */ /* 0x000fe40007ffe0ff */
[C---:B------:R-:W-:Y:S02]  /*9d90*/  PRMT R69, R45.reuse, 0x8880, RZ ;  /* 0x000088802d457816 */ /* 0x040fe400000000ff */
[----:B------:R-:W-:Y:S02]  /*9da0*/  LOP3.LUT R80, R80, 0xfefffff8, RZ, 0xc0, !PT ;  /* 0xfefffff850507812 */ /* 0x000fe400078ec0ff */
[----:B------:R-:W-:Y:S02]  /*9db0*/  SHF.L.U32 R68, R45, 0x10, RZ ;  /* 0x000000102d447819 */ /* 0x000fe400000006ff */
[----:B-1----:R1:W-:Y:S01]  /*9dc0*/  SYNCS.ARRIVE.TRANS64.RED.A1T0 RZ, [R80+URZ], RZ ;  /* 0x000000ff50ff79a7 */ /* 0x0023e200081004ff */
[----:B------:R-:W-:Y:S02]  /*9dd0*/  SHF.R.S32.HI R44, RZ, 0x18, R45 ;  /* 0x00000018ff2c7819 */ /* 0x000fe4000001142d */
[----:B------:R-:W-:Y:S02]  /*9de0*/  PRMT R66, R46, 0x8880, RZ ;  /* 0x000088802e427816 */ /* 0x000fe400000000ff */
[C---:B------:R-:W-:Y:S02]  /*9df0*/  PRMT R60, R47.reuse, 0x8880, RZ ;  /* 0x000088802f3c7816 */ /* 0x040fe400000000ff */
[C---:B------:R-:W-:Y:S02]  /*9e00*/  SHF.L.U32 R59, R47.reuse, 0x10, RZ ;  /* 0x000000102f3b7819 */ /* 0x040fe400000006ff */
[----:B------:R-:W-:Y:S02]  /*9e10*/  SHF.L.U32 R58, R47, 0x8, RZ ;  /* 0x000000082f3a7819 */ /* 0x000fe400000006ff */
[C---:B------:R-:W-:Y:S02]  /*9e20*/  PRMT R65, R48.reuse, 0x8880, RZ ;  /* 0x0000888030417816 */ /* 0x040fe400000000ff */
[----:B------:R-:W-:Y:S01]  /*9e30*/  SHF.L.U32 R62, R48, 0x8, RZ ;  /* 0x00000008303e7819 */ /* 0x000fe200000006ff */
[C---:B------:R-:W-:Y:S01]  /*9e40*/  IMAD R0, R38.reuse, R4, RZ ;  /* 0x0000000426007224 */ /* 0x040fe200078e02ff */
[----:B------:R-:W-:Y:S01]  /*9e50*/  SHF.R.S32.HI R4, RZ, 0x18, R68 ;  /* 0x00000018ff047819 */ /* 0x000fe20000011444 */
[C---:B------:R-:W-:Y:S01]  /*9e60*/  IMAD R2, R38.reuse, R5, RZ ;  /* 0x0000000526027224 */ /* 0x040fe200078e02ff */
[C---:B------:R-:W-:Y:S01]  /*9e70*/  PRMT R57, R49.reuse, 0x8880, RZ ;  /* 0x0000888031397816 */ /* 0x040fe200000000ff */
[C---:B------:R-:W-:Y:S01]  /*9e80*/  IMAD R3, R38.reuse, R6, RZ ;  /* 0x0000000626037224 */ /* 0x040fe200078e02ff */
[----:B------:R-:W-:Y:S01]  /*9e90*/  SHF.L.U32 R56, R49, 0x10, RZ ;  /* 0x0000001031387819 */ /* 0x000fe200000006ff */
[----:B------:R-:W-:Y:S01]  /*9ea0*/  IMAD R0, R39, R40, R0 ;  /* 0x0000002827007224 */ /* 0x000fe200078e0200 */
[----:B------:R-:W-:Y:S01]  /*9eb0*/  MOV R39, R66 ;  /* 0x0000004200277202 */ /* 0x000fe20000000f00 */
[----:B------:R-:W-:Y:S01]  /*9ec0*/  IMAD R7, R38, R7, RZ ;  /* 0x0000000726077224 */ /* 0x000fe200078e02ff */
[----:B------:R-:W-:Y:S01]  /*9ed0*/  SHF.L.U32 R55, R49, 0x8, RZ ;  /* 0x0000000831377819 */ /* 0x000fe200000006ff */
[-C--:B------:R-:W-:Y:S01]  /*9ee0*/  IMAD R2, R41, R40.reuse, R2 ;  /* 0x0000002829027224 */ /* 0x080fe200078e0202 */
[----:B------:R-:W-:Y:S01]  /*9ef0*/  SHF.R.S32.HI R41, RZ, 0x18, R48 ;  /* 0x00000018ff297819 */ /* 0x000fe20000011430 */
[-C--:B------:R-:W-:Y:S01]  /*9f00*/  IMAD R3, R42, R40.reuse, R3 ;  /* 0x000000282a037224 */ /* 0x080fe200078e0203 */
[----:B------:R-:W-:Y:S01]  /*9f10*/  SHF.L.U32 R48, R51, 0x8, RZ ;  /* 0x0000000833307819 */ /* 0x000fe200000006ff */
[----:B------:R-:W-:Y:S01]  /*9f20*/  IMAD R7, R43, R40, R7 ;  /* 0x000000282b077224 */ /* 0x000fe200078e0207 */
[----:B------:R-:W-:Y:S01]  /*9f30*/  SHF.L.U32 R67, R45, 0x8, RZ ;  /* 0x000000082d437819 */ /* 0x000fe200000006ff */
[C---:B------:R-:W-:Y:S01]  /*9f40*/  IMAD R8, R38.reuse, R8, RZ ;  /* 0x0000000826087224 */ /* 0x040fe200078e02ff */
[----:B------:R-:W-:Y:S01]  /*9f50*/  SHF.R.S32.HI R45, RZ, 0x18, R46 ;  /* 0x00000018ff2d7819 */ /* 0x000fe2000001142e */
[----:B------:R-:W-:Y:S01]  /*9f60*/  IMAD R9, R38, R9, RZ ;  /* 0x0000000926097224 */ /* 0x000fe200078e02ff */
[----:B------:R-:W-:Y:S01]  /*9f70*/  SHF.L.U32 R61, R46, 0x8, RZ ;  /* 0x000000082e3d7819 */ /* 0x000fe200000006ff */
[C---:B------:R-:W-:Y:S01]  /*9f80*/  IMAD R10, R38.reuse, R10, RZ ;  /* 0x0000000a260a7224 */ /* 0x040fe200078e02ff */
[----:B------:R-:W-:Y:S01]  /*9f90*/  SHF.R.S32.HI R46, RZ, 0x18, R47 ;  /* 0x00000018ff2e7819 */ /* 0x000fe2000001142f */
[C---:B------:R-:W-:Y:S01]  /*9fa0*/  IMAD R11, R38.reuse, R11, RZ ;  /* 0x0000000b260b7224 */ /* 0x040fe200078e02ff */
[----:B------:R-:W-:Y:S01]  /*9fb0*/  SHF.R.S32.HI R42, RZ, 0x18, R49 ;  /* 0x00000018ff2a7819 */ /* 0x000fe20000011431 */
[----:B------:R-:W-:Y:S01]  /*9fc0*/  IMAD R6, R38, R15, RZ ;  /* 0x0000000f26067224 */ /* 0x000fe200078e02ff */
[----:B------:R-:W-:Y:S01]  /*9fd0*/  PRMT R54, R50, 0x8880, RZ ;  /* 0x0000888032367816 */ /* 0x000fe200000000ff */
[----:B------:R-:W-:Y:S01]  /*9fe0*/  IMAD R15, R38, R20, RZ ;  /* 0x00000014260f7224 */ /* 0x000fe200078e02ff */
[----:B------:R-:W-:Y:S01]  /*9ff0*/  SHF.L.U32 R52, R50, 0x8, RZ ;  /* 0x0000000832347819 */ /* 0x000fe200000006ff */
[C---:B------:R-:W-:Y:S01]  /*a000*/  IMAD R20, R38.reuse, R25, RZ ;  /* 0x0000001926147224 */ /* 0x040fe200078e02ff */
[----:B------:R-:W-:Y:S01]  /*a010*/  SHF.R.S32.HI R43, RZ, 0x18, R50 ;  /* 0x00000018ff2b7819 */ /* 0x000fe20000011432 */
[C---:B------:R-:W-:Y:S01]  /*a020*/  IMAD R25, R38.reuse, R30, RZ ;  /* 0x0000001e26197224 */ /* 0x040fe200078e02ff */
[C---:B------:R-:W-:Y:S01]  /*a030*/  PRMT R50, R51.reuse, 0x8880, RZ ;  /* 0x0000888033327816 */ /* 0x040fe200000000ff */
[C---:B------:R-:W-:Y:S01]  /*a040*/  IMAD R30, R38.reuse, R35, RZ ;  /* 0x00000023261e7224 */ /* 0x040fe200078e02ff */
[----:B------:R-:W-:Y:S02]  /*a050*/  SHF.L.U32 R49, R51, 0x10, RZ ;  /* 0x0000001033317819 */ /* 0x000fe400000006ff */
[----:B------:R-:W-:Y:S02]  /*a060*/  SHF.R.S32.HI R47, RZ, 0x18, R51 ;  /* 0x00000018ff2f7819 */ /* 0x000fe40000011433 */
[----:B------:R-:W-:Y:S01]  /*a070*/  I2IP.S8.S32.SAT R51, R7, R3, RZ ;  /* 0x0000000307337239 */ /* 0x000fe200000014ff */
[----:B------:R-:W-:Y:S01]  /*a080*/  IMAD.MOV.U32 R3, RZ, RZ, R69 ;  /* 0x000000ffff037224 */ /* 0x000fe200078e0045 */
[----:B------:R-:W-:Y:S01]  /*a090*/  SHF.R.S32.HI R5, RZ, 0x18, R67 ;  /* 0x00000018ff057819 */ /* 0x000fe20000011443 */
[----:B------:R-:W-:Y:S01]  /*a0a0*/  IMAD R7, R38, R16, RZ ;  /* 0x0000001026077224 */ /* 0x000fe200078e02ff */
[----:B------:R-:W-:Y:S01]  /*a0b0*/  IADD3 R36, PT, PT, R36, 0x1, RZ ;  /* 0x0000000124247810 */ /* 0x000fe20007ffe0ff */
[-C--:B------:R-:W-:Y:S02]  /*a0c0*/  IMAD R8, R3, R40.reuse, R8 ;  /* 0x0000002803087224 */ /* 0x080fe400078e0208 */
[-C--:B------:R-:W-:Y:S02]  /*a0d0*/  IMAD R9, R4, R40.reuse, R9 ;  /* 0x0000002804097224 */ /* 0x080fe400078e0209 */
[-C--:B------:R-:W-:Y:S02]  /*a0e0*/  IMAD R10, R5, R40.reuse, R10 ;  /* 0x00000028050a7224 */ /* 0x080fe400078e020a */
[----:B------:R-:W-:Y:S02]  /*a0f0*/  IMAD R11, R44, R40, R11 ;  /* 0x000000282c0b7224 */ /* 0x000fe400078e020b */
[C---:B------:R-:W-:Y:S02]  /*a100*/  IMAD R3, R38.reuse, R12, RZ ;  /* 0x0000000c26037224 */ /* 0x040fe400078e02ff */
[C---:B------:R-:W-:Y:S01]  /*a110*/  IMAD R12, R38.reuse, R17, RZ ;  /* 0x00000011260c7224 */ /* 0x040fe200078e02ff */
[----:B------:R-:W-:Y:S01]  /*a120*/  I2IP.S8.S32.SAT R11, R11, R10, RZ ;  /* 0x0000000a0b0b7239 */ /* 0x000fe200000014ff */
[C---:B------:R-:W-:Y:S01]  /*a130*/  IMAD R17, R38.reuse, R22, RZ ;  /* 0x0000001626117224 */ /* 0x040fe200078e02ff */
[----:B------:R-:W-:Y:S01]  /*a140*/  SHF.R.S32.HI R10, RZ, 0x18, R64 ;  /* 0x00000018ff0a7819 */ /* 0x000fe20000011440 */
[C---:B------:R-:W-:Y:S02]  /*a150*/  IMAD R22, R38.reuse, R27, RZ ;  /* 0x0000001b26167224 */ /* 0x040fe400078e02ff */
[----:B------:R-:W-:Y:S01]  /*a160*/  IMAD R27, R38, R32, RZ ;  /* 0x00000020261b7224 */ /* 0x000fe200078e02ff */
[----:B------:R-:W-:Y:S01]  /*a170*/  I2IP.S8.S32.SAT R32, R2, R0, R51 ;  /* 0x0000000002207239 */ /* 0x000fe20000001433 */
[C---:B------:R-:W-:Y:S01]  /*a180*/  IMAD R4, R38.reuse, R13, RZ ;  /* 0x0000000d26047224 */ /* 0x040fe200078e02ff */
[----:B------:R-:W-:Y:S01]  /*a190*/  SHF.R.S32.HI R0, RZ, 0x18, R61 ;  /* 0x00000018ff007819 */ /* 0x000fe2000001143d */
[C---:B------:R-:W-:Y:S01]  /*a1a0*/  IMAD R5, R38.reuse, R14, RZ ;  /* 0x0000000e26057224 */ /* 0x040fe200078e02ff */
[----:B------:R-:W-:Y:S01]  /*a1b0*/  MOV R2, R60 ;  /* 0x0000003c00027202 */ /* 0x000fe20000000f00 */
[C---:B------:R-:W-:Y:S02]  /*a1c0*/  IMAD R13, R38.reuse, R18, RZ ;  /* 0x00000012260d7224 */ /* 0x040fe400078e02ff */
[----:B------:R-:W-:Y:S02]  /*a1d0*/  IMAD R3, R39, R40, R3 ;  /* 0x0000002827037224 */ /* 0x000fe400078e0203 */
[C---:B------:R-:W-:Y:S02]  /*a1e0*/  IMAD R18, R38.reuse, R23, RZ ;  /* 0x0000001726127224 */ /* 0x040fe400078e02ff */
[----:B------:R-:W-:Y:S02]  /*a1f0*/  IMAD R23, R38, R28, RZ ;  /* 0x0000001c26177224 */ /* 0x000fe400078e02ff */
[----:B------:R-:W-:Y:S02]  /*a200*/  IMAD R4, R10, R40, R4 ;  /* 0x000000280a047224 */ /* 0x000fe400078e0204 */
[----:B------:R-:W-:Y:S01]  /*a210*/  IMAD R28, R38, R33, RZ ;  /* 0x00000021261c7224 */ /* 0x000fe200078e02ff */
[----:B------:R-:W-:Y:S01]  /*a220*/  I2IP.S8.S32.SAT R33, R9, R8, R11 ;  /* 0x0000000809217239 */ /* 0x000fe2000000140b */
[-C--:B------:R-:W-:Y:S01]  /*a230*/  IMAD R5, R0, R40.reuse, R5 ;  /* 0x0000002800057224 */ /* 0x080fe200078e0205 */
[----:B------:R-:W-:Y:S01]  /*a240*/  SHF.R.S32.HI R8, RZ, 0x18, R59 ;  /* 0x00000018ff087819 */ /* 0x000fe2000001143b */
[-C--:B------:R-:W-:Y:S01]  /*a250*/  IMAD R6, R45, R40.reuse, R6 ;  /* 0x000000282d067224 */ /* 0x080fe200078e0206 */
[----:B------:R-:W-:Y:S01]  /*a260*/  SHF.R.S32.HI R9, RZ, 0x18, R58 ;  /* 0x00000018ff097819 */ /* 0x000fe2000001143a */
[-C--:B------:R-:W-:Y:S01]  /*a270*/  IMAD R7, R2, R40.reuse, R7 ;  /* 0x0000002802077224 */ /* 0x080fe200078e0207 */
[----:B------:R-:W-:Y:S01]  /*a280*/  MOV R0, R65 ;  /* 0x0000004100007202 */ /* 0x000fe20000000f00 */
[----:B------:R-:W-:Y:S01]  /*a290*/  IMAD R14, R38, R19, RZ ;  /* 0x00000013260e7224 */ /* 0x000fe200078e02ff */
[----:B------:R-:W-:Y:S01]  /*a2a0*/  I2IP.S8.S32.SAT R5, R6, R5, RZ ;  /* 0x0000000506057239 */ /* 0x000fe200000014ff */
[-C--:B------:R-:W-:Y:S01]  /*a2b0*/  IMAD R12, R8, R40.reuse, R12 ;  /* 0x00000028080c7224 */ /* 0x080fe200078e020c */
[----:B------:R-:W-:Y:S01]  /*a2c0*/  SHF.R.S32.HI R2, RZ, 0x18, R63 ;  /* 0x00000018ff027819 */ /* 0x000fe2000001143f */
[-C--:B------:R-:W-:Y:S01]  /*a2d0*/  IMAD R13, R9, R40.reuse, R13 ;  /* 0x00000028090d7224 */ /* 0x080fe200078e020d */
[----:B------:R-:W-:Y:S01]  /*a2e0*/  SHF.R.S32.HI R8, RZ, 0x18, R62 ;  /* 0x00000018ff087819 */ /* 0x000fe2000001143e */
[----:B------:R-:W-:Y:S02]  /*a2f0*/  IMAD R16, R38, R21, RZ ;  /* 0x0000001526107224 */ /* 0x000fe400078e02ff */
[-C--:B------:R-:W-:Y:S02]  /*a300*/  IMAD R14, R46, R40.reuse, R14 ;  /* 0x000000282e0e7224 */ /* 0x080fe400078e020e */
[-C--:B------:R-:W-:Y:S02]  /*a310*/  IMAD R15, R0, R40.reuse, R15 ;  /* 0x00000028000f7224 */ /* 0x080fe400078e020f */
[----:B------:R-:W-:Y:S01]  /*a320*/  IMAD R16, R2, R40, R16 ;  /* 0x0000002802107224 */ /* 0x000fe200078e0210 */
[----:B------:R-:W-:Y:S01]  /*a330*/  I2IP.S8.S32.SAT R13, R14, R13, RZ ;  /* 0x0000000d0e0d7239 */ /* 0x000fe200000014ff */
[C---:B------:R-:W-:Y:S01]  /*a340*/  IMAD R19, R38.reuse, R24, RZ ;  /* 0x0000001826137224 */ /* 0x040fe200078e02ff */
[----:B------:R-:W-:Y:S01]  /*a350*/  SHF.R.S32.HI R2, RZ, 0x18, R56 ;  /* 0x00000018ff027819 */ /* 0x000fe20000011438 */
[----:B------:R-:W-:Y:S01]  /*a360*/  IMAD R24, R38, R29, RZ ;  /* 0x0000001d26187224 */ /* 0x000fe200078e02ff */
[----:B------:R-:W-:Y:S01]  /*a370*/  I2IP.S8.S32.SAT R35, R12, R7, R13 ;  /* 0x000000070c237239 */ /* 0x000fe2000000140d */
[----:B------:R-:W-:Y:S02]  /*a380*/  IMAD R17, R8, R40, R17 ;  /* 0x0000002808117224 */ /* 0x000fe400078e0211 */
[----:B------:R-:W-:Y:S02]  /*a390*/  IMAD.MOV.U32 R0, RZ, RZ, R57 ;  /* 0x000000ffff007224 */ /* 0x000fe400078e0039 */
[----:B------:R-:W-:Y:S01]  /*a3a0*/  IMAD R29, R38, R34, RZ ;  /* 0x00000022261d7224 */ /* 0x000fe200078e02ff */
[----:B------:R-:W-:Y:S01]  /*a3b0*/  I2IP.S8.S32.SAT R34, R4, R3, R5 ;  /* 0x0000000304227239 */ /* 0x000fe20000001405 */
[-C--:B------:R-:W-:Y:S01]  /*a3c0*/  IMAD R18, R41, R40.reuse, R18 ;  /* 0x0000002829127224 */ /* 0x080fe200078e0212 */
[----:B------:R-:W-:Y:S01]  /*a3d0*/  SHF.R.S32.HI R3, RZ, 0x18, R55 ;  /* 0x00000018ff037819 */ /* 0x000fe20000011437 */
[----:B------:R-:W-:Y:S01]  /*a3e0*/  IMAD R19, R0, R40, R19 ;  /* 0x0000002800137224 */ /* 0x000fe200078e0213 */
[----:B------:R-:W-:Y:S01]  /*a3f0*/  MOV R0, R54 ;  /* 0x0000003600007202 */ /* 0x000fe20000000f00 */
[----:B------:R1:W-:Y:S01]  /*a400*/  STS.128 [R74+UR43+0x5300], R32 ;  /* 0x005300204a007988 */ /* 0x0003e20008000c2b */
        /* <DEDUP_REMOVED lines=8> */
[----:B------:R-:W-:Y:S01]  /*a490*/  I2IP.S8.S32.SAT R16, R16, R15, R17 ;  /* 0x0000000f10107239 */ /* 0x000fe20000001411 */
[-C--:B------:R-:W-:Y:S01]  /*a4a0*/  IMAD R23, R0, R40.reuse, R23 ;  /* 0x0000002800177224 */ /* 0x080fe200078e0217 */
[----:B------:R-:W-:Y:S01]  /*a4b0*/  SHF.R.S32.HI R0, RZ, 0x18, R52 ;  /* 0x00000018ff007819 */ /* 0x000fe20000011434 */
[----:B------:R-:W-:Y:S01]  /*a4c0*/  IMAD R24, R2, R40, R24 ;  /* 0x0000002802187224 */ /* 0x000fe200078e0218 */
[----:B------:R-:W-:Y:S01]  /*a4d0*/  MOV R2, R50 ;  /* 0x0000003200027202 */ /* 0x000fe20000000f00 */
[----:B------:R-:W-:Y:S01]  /*a4e0*/  IMAD R26, R38, R31, RZ ;  /* 0x0000001f261a7224 */ /* 0x000fe200078e02ff */
[----:B------:R-:W-:Y:S01]  /*a4f0*/  I2IP.S8.S32.SAT R17, R22, R21, RZ ;  /* 0x0000001516117239 */ /* 0x000fe200000014ff */
[-C--:B------:R-:W-:Y:S02]  /*a500*/  IMAD R25, R0, R40.reuse, R25 ;  /* 0x0000002800197224 */ /* 0x080fe400078e0219 */
[-C--:B------:R-:W-:Y:S01]  /*a510*/  IMAD R26, R43, R40.reuse, R26 ;  /* 0x000000282b1a7224 */ /* 0x080fe200078e021a */
[----:B------:R-:W-:Y:S01]  /*a520*/  I2IP.S8.S32.SAT R17, R20, R19, R17 ;  /* 0x0000001314117239 */ /* 0x000fe20000001411 */
[-C--:B------:R-:W-:Y:S02]  /*a530*/  IMAD R27, R2, R40.reuse, R27 ;  /* 0x00000028021b7224 */ /* 0x080fe400078e021b */
[-C--:B------:R-:W-:Y:S01]  /*a540*/  IMAD R28, R3, R40.reuse, R28 ;  /* 0x00000028031c7224 */ /* 0x080fe200078e021c */
[----:B------:R-:W-:Y:S01]  /*a550*/  I2IP.S8.S32.SAT R18, R26, R25, RZ ;  /* 0x000000191a127239 */ /* 0x000fe200000014ff */
[-C--:B------:R-:W-:Y:S02]  /*a560*/  IMAD R29, R4, R40.reuse, R29 ;  /* 0x00000028041d7224 */ /* 0x080fe400078e021d */
[----:B------:R-:W-:Y:S01]  /*a570*/  IMAD R30, R47, R40, R30 ;  /* 0x000000282f1e7224 */ /* 0x000fe200078e021e */
[----:B------:R-:W-:Y:S04]  /*a580*/  I2IP.S8.S32.SAT R18, R24, R23, R18 ;  /* 0x0000001718127239 */ /* 0x000fe80000001412 */
        /* <DEDUP_REMOVED lines=26> */
.L_x_154:
[----:B------:R-:W-:Y:S05]  /*a730*/  BSYNC.RECONVERGENT B0 ;  /* 0x0000000000007941 */ /* 0x000fea0003800200 */
.L_x_153:
[----:B------:R-:W-:Y:S01]  /*a740*/  R2UR UR4, R78 ;  /* 0x000000004e0472ca */ /* 0x000fe200000e0000 */
[----:B------:R-:W-:Y:S01]  /*a750*/  BAR.SYNC.DEFER_BLOCKING 0x1, 0x80 ;  /* 0x0042000000007b1d */ /* 0x000fe20000010000 */
[----:B------:R-:W-:Y:S01]  /*a760*/  ISETP.NE.AND P0, PT, R81, 0x2, PT ;  /* 0x000000025100780c */ /* 0x000fe20003f05270 */
[----:B------:R-:W-:Y:S01]  /*a770*/  UISETP.NE.AND UP0, UPT, UR44, URZ, UPT ;  /* 0x000000ff2c00728c */ /* 0x000fe2000bf05270 */
[----:B------:R-:W-:Y:S01]  /*a780*/  ISETP.NE.AND P1, PT, R36, 0x4, PT ;  /* 0x000000042400780c */ /* 0x000fe20003f25270 */
[----:B------:R-:W-:Y:S01]  /*a790*/  UIADD3 UR30, UPT, UPT, UR38, UR63, URZ ;  /* 0x0000003f261e7290 */ /* 0x000fe2000fffe0ff */
[----:B------:R-:W-:Y:S02]  /*a7a0*/  SEL R2, RZ, 0x1, P0 ;  /* 0x00000001ff027807 */ /* 0x000fe40000000000 */
[----:B------:R-:W-:Y:S02]  /*a7b0*/  SEL R0, RZ, 0x1, P1 ;  /* 0x00000001ff007807 */ /* 0x000fe40000800000 */
[----:B------:R-:W-:Y:S02]  /*a7c0*/  LOP3.LUT R84, R84, R2, RZ, 0x3c, !PT ;  /* 0x0000000254547212 */ /* 0x000fe400078e3cff */
[----:B------:R-:W-:Y:S01]  /*a7d0*/  LOP3.LUT R85, R85, R0, RZ, 0x3c, !PT ;  /* 0x0000000055557212 */ /* 0x000fe200078e3cff */
[----:B------:R-:W-:Y:S01]  /*a7e0*/  UIADD3 UR31, UPT, UPT, UR37, UR4, URZ ;  /* 0x00000004251f7290 */ /* 0x000fe2000fffe0ff */
[----:B------:R-:W-:Y:S02]  /*a7f0*/  SEL R81, R81, RZ, P0 ;  /* 0x000000ff51517207 */ /* 0x000fe40000000000 */
[----:B------:R-:W-:Y:S01]  /*a800*/  SEL R36, R36, RZ, P1 ;  /* 0x000000ff24247207 */ /* 0x000fe20000800000 */
[----:B------:R-:W-:Y:S01]  /*a810*/  UMOV UR36, UR59 ;  /* 0x0000003b00247c82 */ /* 0x000fe20008000000 */
[----:B------:R-:W-:Y:S07]  /*a820*/  BRA.U UP0, `(.L_x_155) ;  /* 0xffffffb900887547 */ /* 0x000fee000b83ffff */
[----:B------:R-:W-:Y:S05]  /*a830*/  EXIT ;  /* 0x000000000000794d */ /* 0x000fea0003800000 */
.L_x_25:
[----:B---3--:R3:W4:Y:S02]  /*a840*/  SYNCS.PHASECHK.TRANS64.TRYWAIT P0, [R0+URZ+0x1c0], R2 ;  /* 0x0001c002000075a7 */ /* 0x00872400080011ff */
[----:B----4-:R-:W-:Y:S05]  /*a850*/  @!P0 NANOSLEEP.SYNCS 0x989680 ;  /* 0x009896800000895d */ /* 0x010fea0003900000 */
[----:B------:R-:W4:Y:S02]  /*a860*/  @!P0 SYNCS.PHASECHK.TRANS64 P0, [R0+URZ+0x1c0], R2 ;  /* 0x0001c002000085a7 */ /* 0x000f2400080010ff */
[----:B----4-:R-:W-:Y:S05]  /*a870*/  @!P0 BRA `(.L_x_25) ;  /* 0xfffffffc00f08947 */ /* 0x010fea000383ffff */
[----:B------:R-:W-:Y:S05]  /*a880*/  BRA `(.L_x_156) ;  /* 0xffffff7000f87947 */ /* 0x000fea000383ffff */
.L_x_28:
[----:B--2---:R-:W-:-:S07]  /*a890*/  MOV R0, UR33 ;  /* 0x0000002100007c02 */ /* 0x004fce0008000f00 */
.L_x_157:
[----:B--2---:R2:W3:Y:S02]  /*a8a0*/  SYNCS.PHASECHK.TRANS64.TRYWAIT P0, [R0+URZ+0x80], R3 ;  /* 0x00008003000075a7 */ /* 0x0044e400080011ff */
[----:B---3--:R-:W-:Y:S05]  /*a8b0*/  @!P0 NANOSLEEP.SYNCS 0x989680 ;  /* 0x009896800000895d */ /* 0x008fea0003900000 */
[----:B------:R-:W3:Y:S02]  /*a8c0*/  @!P0 SYNCS.PHASECHK.TRANS64 P0, [R0+URZ+0x80], R3 ;  /* 0x00008003000085a7 */ /* 0x000ee400080010ff */
[----:B---3--:R-:W-:Y:S05]  /*a8d0*/  @!P0 BRA `(.L_x_157) ;  /* 0xfffffffc00f08947 */ /* 0x008fea000383ffff */
[----:B------:R-:W-:Y:S05]  /*a8e0*/  BRA `(.L_x_27) ;  /* 0xffffff7400507947 */ /* 0x000fea000383ffff */
.L_x_35:
[----:B-1----:R-:W-:-:S07]  /*a8f0*/  MOV R0, UR17 ;  /* 0x0000001100007c02 */ /* 0x002fce0008000f00 */
.L_x_158:
[----:B-1----:R1:W2:Y:S02]  /*a900*/  SYNCS.PHASECHK.TRANS64.TRYWAIT P0, [R0+URZ+0x80], R3 ;  /* 0x00008003000075a7 */ /* 0x0022a400080011ff */
[----:B--2---:R-:W-:Y:S05]  /*a910*/  @!P0 NANOSLEEP.SYNCS 0x989680 ;  /* 0x009896800000895d */ /* 0x004fea0003900000 */
[----:B------:R-:W2:Y:S02]  /*a920*/  @!P0 SYNCS.PHASECHK.TRANS64 P0, [R0+URZ+0x80], R3 ;  /* 0x00008003000085a7 */ /* 0x000ea400080010ff */
[----:B--2---:R-:W-:Y:S05]  /*a930*/  @!P0 BRA `(.L_x_158) ;  /* 0xfffffffc00f08947 */ /* 0x004fea000383ffff */
[----:B------:R-:W-:Y:S05]  /*a940*/  BRA `(.L_x_34) ;  /* 0xffffff7800107947 */ /* 0x000fea000383ffff */
.L_x_40:
[----:B-1----:R1:W2:Y:S02]  /*a950*/  SYNCS.PHASECHK.TRANS64.TRYWAIT P0, [R3+URZ+0x150], R0 ;  /* 0x00015000030075a7 */ /* 0x0022a400080011ff */
[----:B--2---:R-:W-:Y:S05]  /*a960*/  @!P0 NANOSLEEP.SYNCS 0x989680 ;  /* 0x009896800000895d */ /* 0x004fea0003900000 */
[----:B------:R-:W2:Y:S02]  /*a970*/  @!P0 SYNCS.PHASECHK.TRANS64 P0, [R3+URZ+0x150], R0 ;  /* 0x00015000030085a7 */ /* 0x000ea400080010ff */
[----:B--2---:R-:W-:Y:S05]  /*a980*/  @!P0 BRA `(.L_x_40) ;  /* 0xfffffffc00f08947 */ /* 0x004fea000383ffff */
[----:B------:R-:W-:Y:S05]  /*a990*/  BRA `(.L_x_159) ;  /* 0xffffff7800b87947 */ /* 0x000fea000383ffff */
.L_x_44:
[----:B------:R-:W-:-:S07]  /*a9a0*/  MOV R0, UR4 ;  /* 0x0000000400007c02 */ /* 0x000fce0008000f00 */
.L_x_160:
[----:B-1----:R1:W2:Y:S02]  /*a9b0*/  SYNCS.PHASECHK.TRANS64.TRYWAIT P0, [R0+URZ], R2 ;  /* 0x00000002000075a7 */ /* 0x0022a400080011ff */
[----:B--2---:R-:W-:Y:S05]  /*a9c0*/  @!P0 NANOSLEEP.SYNCS 0x989680 ;  /* 0x009896800000895d */ /* 0x004fea0003900000 */
[----:B------:R-:W2:Y:S02]  /*a9d0*/  @!P0 SYNCS.PHASECHK.TRANS64 P0, [R0+URZ], R2 ;  /* 0x00000002000085a7 */ /* 0x000ea400080010ff */
[----:B--2---:R-:W-:Y:S05]  /*a9e0*/  @!P0 BRA `(.L_x_160) ;  /* 0xfffffffc00f08947 */ /* 0x004fea000383ffff */
[----:B------:R-:W-:Y:S05]  /*a9f0*/  BRA `(.L_x_161) ;  /* 0xffffff8000607947 */ /* 0x000fea000383ffff */
.L_x_45:
[----:B------:R-:W-:-:S07]  /*aa00*/  MOV R0, UR5 ;  /* 0x0000000500007c02 */ /* 0x000fce0008000f00 */
.L_x_162:
[----:B-1----:R1:W2:Y:S02]  /*aa10*/  SYNCS.PHASECHK.TRANS64.TRYWAIT P0, [R0+URZ], R3 ;  /* 0x00000003000075a7 */ /* 0x0022a400080011ff */
[----:B--2---:R-:W-:Y:S05]  /*aa20*/  @!P0 NANOSLEEP.SYNCS 0x989680 ;  /* 0x009896800000895d */ /* 0x004fea0003900000 */
[----:B------:R-:W2:Y:S02]  /*aa30*/  @!P0 SYNCS.PHASECHK.TRANS64 P0, [R0+URZ], R3 ;  /* 0x00000003000085a7 */ /* 0x000ea400080010ff */
[----:B--2---:R-:W-:Y:S05]  /*aa40*/  @!P0 BRA `(.L_x_162) ;  /* 0xfffffffc00f08947 */ /* 0x004fea000383ffff */
[----:B------:R-:W-:Y:S05]  /*aa50*/  BRA `(.L_x_163) ;  /* 0xffffff80006c7947 */ /* 0x000fea000383ffff */
.L_x_46:
[----:B------:R-:W-:-:S07]  /*aa60*/  MOV R0, UR5 ;  /* 0x0000000500007c02 */ /* 0x000fce0008000f00 */
.L_x_164:
[----:B-1----:R1:W2:Y:S02]  /*aa70*/  SYNCS.PHASECHK.TRANS64.TRYWAIT P0, [R0+URZ], R3 ;  /* 0x00000003000075a7 */ /* 0x0022a400080011ff */
[----:B--2---:R-:W-:Y:S05]  /*aa80*/  @!P0 NANOSLEEP.SYNCS 0x989680 ;  /* 0x009896800000895d */ /* 0x004fea0003900000 */
[----:B------:R-:W2:Y:S02]  /*aa90*/  @!P0 SYNCS.PHASECHK.TRANS64 P0, [R0+URZ], R3 ;  /* 0x00000003000085a7 */ /* 0x000ea400080010ff */
[----:B--2---:R-:W-:Y:S05]  /*aaa0*/  @!P0 BRA `(.L_x_164) ;  /* 0xfffffffc00f08947 */ /* 0x004fea000383ffff */
[----:B------:R-:W-:Y:S05]  /*aab0*/  BRA `(.L_x_165) ;  /* 0xffffff8000787947 */ /* 0x000fea000383ffff */
.L_x_47:
[----:B------:R-:W-:-:S07]  /*aac0*/  MOV R0, UR5 ;  /* 0x0000000500007c02 */ /* 0x000fce0008000f00 */
.L_x_166:
[----:B-1----:R1:W2:Y:S02]  /*aad0*/  SYNCS.PHASECHK.TRANS64.TRYWAIT P0, [R0+URZ], R3 ;  /* 0x00000003000075a7 */ /* 0x0022a400080011ff */
[----:B--2---:R-:W-:Y:S05]  /*aae0*/  @!P0 NANOSLEEP.SYNCS 0x989680 ;  /* 0x009896800000895d */ /* 0x004fea0003900000 */
[----:B------:R-:W2:Y:S02]  /*aaf0*/  @!P0 SYNCS.PHASECHK.TRANS64 P0, [R0+URZ], R3 ;  /* 0x00000003000085a7 */ /* 0x000ea400080010ff */
[----:B--2---:R-:W-:Y:S05]  /*ab00*/  @!P0 BRA `(.L_x_166) ;  /* 0xfffffffc00f08947 */ /* 0x004fea000383ffff */
[----:B------:R-:W-:Y:S05]  /*ab10*/  BRA `(.L_x_167) ;  /* 0xffffff8000847947 */ /* 0x000fea000383ffff */
.L_x_48:
[----:B------:R-:W-:-:S07]  /*ab20*/  MOV R0, UR5 ;  /* 0x0000000500007c02 */ /* 0x000fce0008000f00 */
.L_x_168:
[----:B-1----:R1:W2:Y:S02]  /*ab30*/  SYNCS.PHASECHK.TRANS64.TRYWAIT P0, [R0+URZ], R3 ;  /* 0x00000003000075a7 */ /* 0x0022a400080011ff */
[----:B--2---:R-:W-:Y:S05]  /*ab40*/  @!P0 NANOSLEEP.SYNCS 0x989680 ;  /* 0x009896800000895d */ /* 0x004fea0003900000 */
[----:B------:R-:W2:Y:S02]  /*ab50*/  @!P0 SYNCS.PHASECHK.TRANS64 P0, [R0+URZ], R3 ;  /* 0x00000003000085a7 */ /* 0x000ea400080010ff */
[----:B--2---:R-:W-:Y:S05]  /*ab60*/  @!P0 BRA `(.L_x_168) ;  /* 0xfffffffc00f08947 */ /* 0x004fea000383ffff */
[----:B------:R-:W-:Y:S05]  /*ab70*/  BRA `(.L_x_169) ;  /* 0xffffff8000907947 */ /* 0x000fea000383ffff */
.L_x_49:
[----:B------:R-:W-:-:S07]  /*ab80*/  MOV R0, UR5 ;  /* 0x0000000500007c02 */ /* 0x000fce0008000f00 */
.L_x_170:
[----:B-1----:R1:W2:Y:S02]  /*ab90*/  SYNCS.PHASECHK.TRANS64.TRYWAIT P0, [R0+URZ], R3 ;  /* 0x00000003000075a7 */ /* 0x0022a400080011ff */
[----:B--2---:R-:W-:Y:S05]  /*aba0*/  @!P0 NANOSLEEP.SYNCS 0x989680 ;  /* 0x009896800000895d */ /* 0x004fea0003900000 */
[----:B------:R-:W2:Y:S02]  /*abb0*/  @!P0 SYNCS.PHASECHK.TRANS64 P0, [R0+URZ], R3 ;  /* 0x00000003000085a7 */ /* 0x000ea400080010ff */
[----:B--2---:R-:W-:Y:S05]  /*abc0*/  @!P0 BRA `(.L_x_170) ;  /* 0xfffffffc00f08947 */ /* 0x004fea000383ffff */
[----:B------:R-:W-:Y:S05]  /*abd0*/  BRA `(.L_x_171) ;  /* 0xffffff80009c7947 */ /* 0x000fea000383ffff */
.L_x_50:
[----:B------:R-:W-:-:S07]  /*abe0*/  MOV R0, UR5 ;  /* 0x0000000500007c02 */ /* 0x000fce0008000f00 */
.L_x_172:
[----:B-1----:R1:W2:Y:S02]  /*abf0*/  SYNCS.PHASECHK.TRANS64.TRYWAIT P0, [R0+URZ], R3 ;  /* 0x00000003000075a7 */ /* 0x0022a400080011ff */
[----:B--2---:R-:W-:Y:S05]  /*ac00*/  @!P0 NANOSLEEP.SYNCS 0x989680 ;  /* 0x009896800000895d */ /* 0x004fea0003900000 */
[----:B------:R-:W2:Y:S02]  /*ac10*/  @!P0 SYNCS.PHASECHK.TRANS64 P0, [R0+URZ], R3 ;  /* 0x00000003000085a7 */ /* 0x000ea400080010ff */
[----:B--2---:R-:W-:Y:S05]  /*ac20*/  @!P0 BRA `(.L_x_172) ;  /* 0xfffffffc00f08947 */ /* 0x004fea000383ffff */
[----:B------:R-:W-:Y:S05]  /*ac30*/  BRA `(.L_x_173) ;  /* 0xffffff8000a87947 */ /* 0x000fea000383ffff */
.L_x_51:
[----:B------:R-:W-:-:S07]  /*ac40*/  MOV R0, UR5 ;  /* 0x0000000500007c02 */ /* 0x000fce0008000f00 */
.L_x_174:
[----:B-1----:R1:W2:Y:S02]  /*ac50*/  SYNCS.PHASECHK.TRANS64.TRYWAIT P0, [R0+URZ], R3 ;  /* 0x00000003000075a7 */ /* 0x0022a400080011ff */
[----:B--2---:R-:W-:Y:S05]  /*ac60*/  @!P0 NANOSLEEP.SYNCS 0x989680 ;  /* 0x009896800000895d */ /* 0x004fea0003900000 */
[----:B------:R-:W2:Y:S02]  /*ac70*/  @!P0 SYNCS.PHASECHK.TRANS64 P0, [R0+URZ], R3 ;  /* 0x00000003000085a7 */ /* 0x000ea400080010ff */
[----:B--2---:R-:W-:Y:S05]  /*ac80*/  @!P0 BRA `(.L_x_174) ;  /* 0xfffffffc00f08947 */ /* 0x004fea000383ffff */
[----:B------:R-:W-:Y:S05]  /*ac90*/  BRA `(.L_x_175) ;  /* 0xffffff8000b47947 */ /* 0x000fea000383ffff */
.L_x_52:
[----:B------:R-:W-:-:S07]  /*aca0*/  MOV R0, UR5 ;  /* 0x0000000500007c02 */ /* 0x000fce0008000f00 */
.L_x_176:
[----:B-1----:R1:W2:Y:S02]  /*acb0*/  SYNCS.PHASECHK.TRANS64.TRYWAIT P0, [R0+URZ], R3 ;  /* 0x00000003000075a7 */ /* 0x0022a400080011ff */
[----:B--2---:R-:W-:Y:S05]  /*acc0*/  @!P0 NANOSLEEP.SYNCS 0x989680 ;  /* 0x009896800000895d */ /* 0x004fea0003900000 */
[----:B------:R-:W2:Y:S02]  /*acd0*/  @!P0 SYNCS.PHASECHK.TRANS64 P0, [R0+URZ], R3 ;  /* 0x00000003000085a7 */ /* 0x000ea400080010ff */
[----:B--2---:R-:W-:Y:S05]  /*ace0*/  @!P0 BRA `(.L_x_176) ;  /* 0xfffffffc00f08947 */ /* 0x004fea000383ffff */
[----:B------:R-:W-:Y:S05]  /*acf0*/  BRA `(.L_x_177) ;  /* 0xffffff8000c07947 */ /* 0x000fea000383ffff */
.L_x_53:
[----:B------:R-:W-:-:S07]  /*ad00*/  MOV R0, UR5 ;  /* 0x0000000500007c02 */ /* 0x000fce0008000f00 */
.L_x_178:
[----:B-1----:R1:W2:Y:S02]  /*ad10*/  SYNCS.PHASECHK.TRANS64.TRYWAIT P0, [R0+URZ], R3 ;  /* 0x00000003000075a7 */ /* 0x0022a400080011ff */
[----:B--2---:R-:W-:Y:S05]  /*ad20*/  @!P0 NANOSLEEP.SYNCS 0x989680 ;  /* 0x009896800000895d */ /* 0x004fea0003900000 */
[----:B------:R-:W2:Y:S02]  /*ad30*/  @!P0 SYNCS.PHASECHK.TRANS64 P0, [R0+URZ], R3 ;  /* 0x00000003000085a7 */ /* 0x000ea400080010ff */
[----:B--2---:R-:W-:Y:S05]  /*ad40*/  @!P0 BRA `(.L_x_178) ;  /* 0xfffffffc00f08947 */ /* 0x004fea000383ffff */
[----:B------:R-:W-:Y:S05]  /*ad50*/  BRA `(.L_x_179) ;  /* 0xffffff8000cc7947 */ /* 0x000fea000383ffff */
.L_x_54:
[----:B------:R-:W-:-:S07]  /*ad60*/  MOV R0, UR5 ;  /* 0x0000000500007c02 */ /* 0x000fce0008000f00 */
.L_x_180:
[----:B-1----:R1:W2:Y:S02]  /*ad70*/  SYNCS.PHASECHK.TRANS64.TRYWAIT P0, [R0+URZ], R3 ;  /* 0x00000003000075a7 */ /* 0x0022a400080011ff */
[----:B--2---:R-:W-:Y:S05]  /*ad80*/  @!P0 NANOSLEEP.SYNCS 0x989680 ;  /* 0x009896800000895d */ /* 0x004fea0003900000 */
[----:B------:R-:W2:Y:S02]  /*ad90*/  @!P0 SYNCS.PHASECHK.TRANS64 P0, [R0+URZ], R3 ;  /* 0x00000003000085a7 */ /* 0x000ea400080010ff */
[----:B--2---:R-:W-:Y:S05]  /*ada0*/  @!P0 BRA `(.L_x_180) ;  /* 0xfffffffc00f08947 */ /* 0x004fea000383ffff */
[----:B------:R-:W-:Y:S05]  /*adb0*/  BRA `(.L_x_181) ;  /* 0xffffff8000d87947 */ /* 0x000fea000383ffff */
.L_x_55:
[----:B------:R-:W-:-:S07]  /*adc0*/  MOV R0, UR5 ;  /* 0x0000000500007c02 */ /* 0x000fce0008000f00 */
.L_x_182:
[----:B-1----:R1:W2:Y:S02]  /*add0*/  SYNCS.PHASECHK.TRANS64.TRYWAIT P0, [R0+URZ], R3 ;  /* 0x00000003000075a7 */ /* 0x0022a400080011ff */
[----:B--2---:R-:W-:Y:S05]  /*ade0*/  @!P0 NANOSLEEP.SYNCS 0x989680 ;  /* 0x009896800000895d */ /* 0x004fea0003900000 */
[----:B------:R-:W2:Y:S02]  /*adf0*/  @!P0 SYNCS.PHASECHK.TRANS64 P0, [R0+URZ], R3 ;  /* 0x00000003000085a7 */ /* 0x000ea400080010ff */
[----:B--2---:R-:W-:Y:S05]  /*ae00*/  @!P0 BRA `(.L_x_182) ;  /* 0xfffffffc00f08947 */ /* 0x004fea000383ffff */
[----:B------:R-:W-:Y:S05]  /*ae10*/  BRA `(.L_x_183) ;  /* 0xffffff8000e47947 */ /* 0x000fea000383ffff */
.L_x_56:
[----:B------:R-:W-:-:S07]  /*ae20*/  MOV R0, UR5 ;  /* 0x0000000500007c02 */ /* 0x000fce0008000f00 */
.L_x_184:
[----:B-1----:R1:W2:Y:S02]  /*ae30*/  SYNCS.PHASECHK.TRANS64.TRYWAIT P0, [R0+URZ], R3 ;  /* 0x00000003000075a7 */ /* 0x0022a400080011ff */
[----:B--2---:R-:W-:Y:S05]  /*ae40*/  @!P0 NANOSLEEP.SYNCS 0x989680 ;  /* 0x009896800000895d */ /* 0x004fea0003900000 */
[----:B------:R-:W2:Y:S02]  /*ae50*/  @!P0 SYNCS.PHASECHK.TRANS64 P0, [R0+URZ], R3 ;  /* 0x00000003000085a7 */ /* 0x000ea400080010ff */
[----:B--2---:R-:W-:Y:S05]  /*ae60*/  @!P0 BRA `(.L_x_184) ;  /* 0xfffffffc00f08947 */ /* 0x004fea000383ffff */
[----:B------:R-:W-:Y:S05]  /*ae70*/  BRA `(.L_x_185) ;  /* 0xffffff8000f07947 */ /* 0x000fea000383ffff */
.L_x_57:
[----:B------:R-:W-:-:S07]  /*ae80*/  MOV R0, UR5 ;  /* 0x0000000500007c02 */ /* 0x000fce0008000f00 */
.L_x_186:
[----:B-1----:R1:W2:Y:S02]  /*ae90*/  SYNCS.PHASECHK.TRANS64.TRYWAIT P0, [R0+URZ], R3 ;  /* 0x00000003000075a7 */ /* 0x0022a400080011ff */
[----:B--2---:R-:W-:Y:S05]  /*aea0*/  @!P0 NANOSLEEP.SYNCS 0x989680 ;  /* 0x009896800000895d */ /* 0x004fea0003900000 */
[----:B------:R-:W2:Y:S02]  /*aeb0*/  @!P0 SYNCS.PHASECHK.TRANS64 P0, [R0+URZ], R3 ;  /* 0x00000003000085a7 */ /* 0x000ea400080010ff */
[----:B--2---:R-:W-:Y:S05]  /*aec0*/  @!P0 BRA `(.L_x_186) ;  /* 0xfffffffc00f08947 */ /* 0x004fea000383ffff */
[----:B------:R-:W-:Y:S05]  /*aed0*/  BRA `(.L_x_187) ;  /* 0xffffff8000fc7947 */ /* 0x000fea000383ffff */
.L_x_58:
[----:B------:R-:W-:-:S07]  /*aee0*/  MOV R0, UR5 ;  /* 0x0000000500007c02 */ /* 0x000fce0008000f00 */
.L_x_188:
[----:B-1----:R1:W2:Y:S02]  /*aef0*/  SYNCS.PHASECHK.TRANS64.TRYWAIT P0, [R0+URZ], R3 ;  /* 0x00000003000075a7 */ /* 0x0022a400080011ff */
[----:B--2---:R-:W-:Y:S05]  /*af00*/  @!P0 NANOSLEEP.SYNCS 0x989680 ;  /* 0x009896800000895d */ /* 0x004fea0003900000 */
[----:B------:R-:W2:Y:S02]  /*af10*/  @!P0 SYNCS.PHASECHK.TRANS64 P0, [R0+URZ], R3 ;  /* 0x00000003000085a7 */ /* 0x000ea400080010ff */
[----:B--2---:R-:W-:Y:S05]  /*af20*/  @!P0 BRA `(.L_x_188) ;  /* 0xfffffffc00f08947 */ /* 0x004fea000383ffff */
[----:B------:R-:W-:Y:S05]  /*af30*/  BRA `(.L_x_189) ;  /* 0xffffff8400087947 */ /* 0x000fea000383ffff */
.L_x_61:
[----:B--2---:R2:W3:Y:S02]  /*af40*/  SYNCS.PHASECHK.TRANS64.TRYWAIT P0, [R2+URZ+0x1b0], R4 ;  /* 0x0001b004020075a7 */ /* 0x0044e400080011ff */
[----:B---3--:R-:W-:Y:S05]  /*af50*/  @!P0 NANOSLEEP.SYNCS 0x989680 ;  /* 0x009896800000895d */ /* 0x008fea0003900000 */
[----:B------:R-:W3:Y:S02]  /*af60*/  @!P0 SYNCS.PHASECHK.TRANS64 P0, [R2+URZ+0x1b0], R4 ;  /* 0x0001b004020085a7 */ /* 0x000ee400080010ff */
[----:B---3--:R-:W-:Y:S05]  /*af70*/  @!P0 BRA `(.L_x_61) ;  /* 0xfffffffc00f08947 */ /* 0x008fea000383ffff */
[----:B------:R-:W-:Y:S05]  /*af80*/  BRA `(.L_x_190) ;  /* 0xffffff8400647947 */ /* 0x000fea000383ffff */
.L_x_62:
[----:B------:R-:W-:-:S07]  /*af90*/  MOV R2, UR4 ;  /* 0x0000000400027c02 */ /* 0x000fce0008000f00 */
.L_x_191:
[----:B--2---:R2:W3:Y:S02]  /*afa0*/  SYNCS.PHASECHK.TRANS64.TRYWAIT P0, [R2+URZ+0x160], R5 ;  /* 0x00016005020075a7 */ /* 0x0044e400080011ff */
[----:B---3--:R-:W-:Y:S05]  /*afb0*/  @!P0 NANOSLEEP.SYNCS 0x989680 ;  /* 0x009896800000895d */ /* 0x008fea0003900000 */
[----:B------:R-:W3:Y:S02]  /*afc0*/  @!P0 SYNCS.PHASECHK.TRANS64 P0, [R2+URZ+0x160], R5 ;  /* 0x00016005020085a7 */ /* 0x000ee400080010ff */
[----:B---3--:R-:W-:Y:S05]  /*afd0*/  @!P0 BRA `(.L_x_191) ;  /* 0xfffffffc00f08947 */ /* 0x008fea000383ffff */
[----:B------:R-:W-:Y:S05]  /*afe0*/  BRA `(.L_x_192) ;  /* 0xffffff8400747947 */ /* 0x000fea000383ffff */
.L_x_63:
[----:B--2---:R2:W3:Y:S02]  /*aff0*/  SYNCS.PHASECHK.TRANS64.TRYWAIT P1, [R2+URZ+0x150], R4 ;  /* 0x00015004020075a7 */ /* 0x0044e400080211ff */
[----:B---3--:R-:W-:Y:S05]  /*b000*/  @!P1 NANOSLEEP.SYNCS 0x989680 ;  /* 0x009896800000995d */ /* 0x008fea0003900000 */
[----:B------:R-:W3:Y:S02]  /*b010*/  @!P1 SYNCS.PHASECHK.TRANS64 P1, [R2+URZ+0x150], R4 ;  /* 0x00015004020095a7 */ /* 0x000ee400080210ff */
[----:B---3--:R-:W-:Y:S05]  /*b020*/  @!P1 BRA `(.L_x_63) ;  /* 0xfffffffc00f09947 */ /* 0x008fea000383ffff */
[----:B------:R-:W-:Y:S05]  /*b030*/  BRA `(.L_x_193) ;  /* 0xffffff8400a47947 */ /* 0x000fea000383ffff */
.L_x_66:
[----:B------:R-:W-:-:S07]  /*b040*/  MOV R0, UR4 ;  /* 0x0000000400007c02 */ /* 0x000fce0008000f00 */
.L_x_194:
[----:B--2---:R2:W3:Y:S02]  /*b050*/  SYNCS.PHASECHK.TRANS64.TRYWAIT P0, [R0+URZ+0x160], R2 ;  /* 0x00016002000075a7 */ /* 0x0044e400080011ff */
[----:B---3--:R-:W-:Y:S05]  /*b060*/  @!P0 NANOSLEEP.SYNCS 0x989680 ;  /* 0x009896800000895d */ /* 0x008fea0003900000 */
[----:B------:R-:W3:Y:S02]  /*b070*/  @!P0 SYNCS.PHASECHK.TRANS64 P0, [R0+URZ+0x160], R2 ;  /* 0x00016002000085a7 */ /* 0x000ee400080010ff */
[----:B---3--:R-:W-:Y:S05]  /*b080*/  @!P0 BRA `(.L_x_194) ;  /* 0xfffffffc00f08947 */ /* 0x008fea000383ffff */
[----:B------:R-:W-:Y:S05]  /*b090*/  BRA `(.L_x_65) ;  /* 0xffffff8400f87947 */ /* 0x000fea000383ffff */
.L_x_75:
[----:B--2---:R-:W-:-:S04]  /*b0a0*/  MOV R5, UR5 ;  /* 0x0000000500057c02 */ /* 0x004fc80008000f00 */
[----:B------:R2:W3:Y:S03]  /*b0b0*/  SYNCS.PHASECHK.TRANS64.TRYWAIT P0, [R5+URZ+0x8], R6 ;  /* 0x00000806050075a7 */ /* 0x0004e600080011ff */
[----:B---3--:R-:W-:Y:S05]  /*b0c0*/  @!P0 NANOSLEEP.SYNCS 0x989680 ;  /* 0x009896800000895d */ /* 0x008fea0003900000 */
[----:B------:R-:W3:Y:S02]  /*b0d0*/  @!P0 SYNCS.PHASECHK.TRANS64 P0, [R5+URZ+0x8], R6 ;  /* 0x00000806050085a7 */ /* 0x000ee400080010ff */
[----:B---3--:R-:W-:Y:S05]  /*b0e0*/  @!P0 BRA `(.L_x_75) ;  /* 0xfffffffc00ec8947 */ /* 0x008fea000383ffff */
[----:B------:R-:W-:Y:S05]  /*b0f0*/  BRA `(.L_x_74) ;  /* 0xffffff8800ac7947 */ /* 0x000fea000383ffff */
.L_x_77:
[----:B------:R-:W-:Y:S01]  /*b100*/  BSSY B0, `(.L_x_195) ;  /* 0x0000006000007945 */ /* 0x000fe20003800000 */
[----:B------:R-:W-:-:S07]  /*b110*/  MOV R15, 0xffffffff ;  /* 0xffffffff000f7802 */ /* 0x000fce0000000f00 */
[----:B-12--5:R-:W-:Y:S05]  /*b120*/  WARPSYNC.COLLECTIVE R15, `(.L_x_196) ;  /* 0x000000000f0c7348 */ /* 0x026fea0003c00000 */
[----:B------:R-:W-:Y:S02]  /*b130*/  ELECT P6, UR79, PT ;  /* 0x00000000004f782f */ /* 0x000fe400038c0000 */
[----:B------:R-:W-:Y:S01]  /*b140*/  MOV R14, UR79 ;  /* 0x0000004f000e7c02 */ /* 0x000fe20008000f00 */
[----:B-12--5:R-:W-:Y:S10]  /*b150*/  ENDCOLLECTIVE ;  /* 0x000000000000791b */ /* 0x026ff40003800000 */
.L_x_196:
[----:B------:R-:W-:Y:S05]  /*b160*/  BSYNC B0 ;  /* 0x0000000000007941 */ /* 0x000fea0003800000 */
.L_x_195:
[----:B------:R-:W-:Y:S05]  /*b170*/  BRA `(.L_x_197) ;  /* 0xffffff8800dc7947 */ /* 0x000fea000383ffff */
.L_x_79:
[----:B--2---:R-:W-:-:S04]  /*b180*/  MOV R0, UR5 ;  /* 0x0000000500007c02 */ /* 0x004fc80008000f00 */
[----:B------:R2:W3:Y:S03]  /*b190*/  SYNCS.PHASECHK.TRANS64.TRYWAIT P0, [R0+URZ+0x8], R4 ;  /* 0x00000804000075a7 */ /* 0x0004e600080011ff */
[----:B---3--:R-:W-:Y:S05]  /*b1a0*/  @!P0 NANOSLEEP.SYNCS 0x989680 ;  /* 0x009896800000895d */ /* 0x008fea0003900000 */
[----:B------:R-:W3:Y:S02]  /*b1b0*/  @!P0 SYNCS.PHASECHK.TRANS64 P0, [R0+URZ+0x8], R4 ;  /* 0x00000804000085a7 */ /* 0x000ee400080010ff */
[----:B---3--:R-:W-:Y:S05]  /*b1c0*/  @!P0 BRA `(.L_x_79) ;  /* 0xfffffffc00ec8947 */ /* 0x008fea000383ffff */
[----:B------:R-:W-:Y:S05]  /*b1d0*/  BRA `(.L_x_78) ;  /* 0xffffff8800e07947 */ /* 0x000fea000383ffff */
.L_x_80:
[----:B-1----:R1:W2:Y:S02]  /*b1e0*/  SYNCS.PHASECHK.TRANS64.TRYWAIT P0, [R0+URZ+0x150], R4 ;  /* 0x00015004000075a7 */ /* 0x0022a400080011ff */
[----:B--2---:R-:W-:Y:S05]  /*b1f0*/  @!P0 NANOSLEEP.SYNCS 0x989680 ;  /* 0x009896800000895d */ /* 0x004fea0003900000 */
[----:B------:R-:W2:Y:S02]  /*b200*/  @!P0 SYNCS.PHASECHK.TRANS64 P0, [R0+URZ+0x150], R4 ;  /* 0x00015004000085a7 */ /* 0x000ea400080010ff */
[----:B--2---:R-:W-:Y:S05]  /*b210*/  @!P0 BRA `(.L_x_80) ;  /* 0xfffffffc00f08947 */ /* 0x004fea000383ffff */
[----:B------:R-:W-:Y:S05]  /*b220*/  BRA `(.L_x_198) ;  /* 0xffffff8c00bc7947 */ /* 0x000fea000383ffff */
.L_x_82:
[----:B------:R-:W-:-:S07]  /*b230*/  MOV R0, UR23 ;  /* 0x0000001700007c02 */ /* 0x000fce0008000f00 */
.L_x_199:
[----:B-1----:R1:W2:Y:S02]  /*b240*/  SYNCS.PHASECHK.TRANS64.TRYWAIT P0, [R0+URZ+0x190], R4 ;  /* 0x00019004000075a7 */ /* 0x0022a400080011ff */
[----:B--2---:R-:W-:Y:S05]  /*b250*/  @!P0 NANOSLEEP.SYNCS 0x989680 ;  /* 0x009896800000895d */ /* 0x004fea0003900000 */
[----:B------:R-:W2:Y:S02]  /*b260*/  @!P0 SYNCS.PHASECHK.TRANS64 P0, [R0+URZ+0x190], R4 ;  /* 0x00019004000085a7 */ /* 0x000ea400080010ff */
[----:B--2---:R-:W-:Y:S05]  /*b270*/  @!P0 BRA `(.L_x_199) ;  /* 0xfffffffc00f08947 */ /* 0x004fea000383ffff */
[----:B------:R-:W-:Y:S05]  /*b280*/  BRA `(.L_x_200) ;  /* 0xffffff9000087947 */ /* 0x000fea000383ffff */
.L_x_85:
[----:B------:R-:W-:Y:S07]  /*b290*/  MOV R0, UR5 ;  /* 0x0000000500007c02 */ /* 0x000fee0008000f00 */
.L_x_201:
[----:B-1----:R1:W2:Y:S02]  /*b2a0*/  SYNCS.PHASECHK.TRANS64.TRYWAIT P0, [R0+URZ], R4 ;  /* 0x00000004000075a7 */ /* 0x0022a400080011ff */
[----:B--2---:R-:W-:Y:S05]  /*b2b0*/  @!P0 NANOSLEEP.SYNCS 0x989680 ;  /* 0x009896800000895d */ /* 0x004fea0003900000 */
[----:B------:R-:W2:Y:S02]  /*b2c0*/  @!P0 SYNCS.PHASECHK.TRANS64 P0, [R0+URZ], R4 ;  /* 0x00000004000085a7 */ /* 0x000ea400080010ff */
[----:B--2---:R-:W-:Y:S05]  /*b2d0*/  @!P0 BRA `(.L_x_201) ;  /* 0xfffffffc00f08947 */ /* 0x004fea000383ffff */
[----:B------:R-:W-:Y:S05]  /*b2e0*/  BRA `(.L_x_84) ;  /* 0xffffff90001c7947 */ /* 0x000fea000383ffff */
.L_x_89:
[----:B-1----:R-:W-:-:S07]  /*b2f0*/  MOV R0, UR4 ;  /* 0x0000000400007c02 */ /* 0x002fce0008000f00 */
.L_x_202:
[----:B-1----:R1:W2:Y:S02]  /*b300*/  SYNCS.PHASECHK.TRANS64.TRYWAIT P0, [R0+URZ], R2 ;  /* 0x00000002000075a7 */ /* 0x0022a400080011ff */
[----:B--2---:R-:W-:Y:S05]  /*b310*/  @!P0 NANOSLEEP.SYNCS 0x989680 ;  /* 0x009896800000895d */ /* 0x004fea0003900000 */
[----:B------:R-:W2:Y:S02]  /*b320*/  @!P0 SYNCS.PHASECHK.TRANS64 P0, [R0+URZ], R2 ;  /* 0x00000002000085a7 */ /* 0x000ea400080010ff */
[----:B--2---:R-:W-:Y:S05]  /*b330*/  @!P0 BRA `(.L_x_202) ;  /* 0xfffffffc00f08947 */ /* 0x004fea000383ffff */
[----:B------:R-:W-:Y:S05]  /*b340*/  BRA `(.L_x_203) ;  /* 0xffffff9000e87947 */ /* 0x000fea000383ffff */
.L_x_90:
[----:B------:R-:W-:-:S07]  /*b350*/  MOV R0, UR5 ;  /* 0x0000000500007c02 */ /* 0x000fce0008000f00 */
.L_x_204:
[----:B-1----:R1:W2:Y:S02]  /*b360*/  SYNCS.PHASECHK.TRANS64.TRYWAIT P0, [R0+URZ], R3 ;  /* 0x00000003000075a7 */ /* 0x0022a400080011ff */
[----:B--2---:R-:W-:Y:S05]  /*b370*/  @!P0 NANOSLEEP.SYNCS 0x989680 ;  /* 0x009896800000895d */ /* 0x004fea0003900000 */
[----:B------:R-:W2:Y:S02]  /*b380*/  @!P0 SYNCS.PHASECHK.TRANS64 P0, [R0+URZ], R3 ;  /* 0x00000003000085a7 */ /* 0x000ea400080010ff */
[----:B--2---:R-:W-:Y:S05]  /*b390*/  @!P0 BRA `(.L_x_204) ;  /* 0xfffffffc00f08947 */ /* 0x004fea000383ffff */
[----:B------:R-:W-:Y:S05]  /*b3a0*/  BRA `(.L_x_205) ;  /* 0xffffff9000f47947 */ /* 0x000fea000383ffff */
.L_x_91:
[----:B------:R-:W-:-:S07]  /*b3b0*/  MOV R0, UR5 ;  /* 0x0000000500007c02 */ /* 0x000fce0008000f00 */
.L_x_206:
[----:B-1----:R1:W2:Y:S02]  /*b3c0*/  SYNCS.PHASECHK.TRANS64.TRYWAIT P0, [R0+URZ], R3 ;  /* 0x00000003000075a7 */ /* 0x0022a400080011ff */
[----:B--2---:R-:W-:Y:S05]  /*b3d0*/  @!P0 NANOSLEEP.SYNCS 0x989680 ;  /* 0x009896800000895d */ /* 0x004fea0003900000 */
[----:B------:R-:W2:Y:S02]  /*b3e0*/  @!P0 SYNCS.PHASECHK.TRANS64 P0, [R0+URZ], R3 ;  /* 0x00000003000085a7 */ /* 0x000ea400080010ff */
[----:B--2---:R-:W-:Y:S05]  /*b3f0*/  @!P0 BRA `(.L_x_206) ;  /* 0xfffffffc00f08947 */ /* 0x004fea000383ffff */
[----:B------:R-:W-:Y:S05]  /*b400*/  BRA `(.L_x_207) ;  /* 0xffffff9400007947 */ /* 0x000fea000383ffff */
.L_x_94:
[----:B------:R-:W-:-:S07]  /*b410*/  MOV R0, UR17 ;  /* 0x0000001100007c02 */ /* 0x000fce0008000f00 */
.L_x_208:
[----:B-1----:R1:W2:Y:S02]  /*b420*/  SYNCS.PHASECHK.TRANS64.TRYWAIT P1, [R0+URZ+0x1d0], R2 ;  /* 0x0001d002000075a7 */ /* 0x0022a400080211ff */
[----:B--2---:R-:W-:Y:S05]  /*b430*/  @!P1 NANOSLEEP.SYNCS 0x989680 ;  /* 0x009896800000995d */ /* 0x004fea0003900000 */
[----:B------:R-:W2:Y:S02]  /*b440*/  @!P1 SYNCS.PHASECHK.TRANS64 P1, [R0+URZ+0x1d0], R2 ;  /* 0x0001d002000095a7 */ /* 0x000ea400080210ff */
[----:B--2---:R-:W-:Y:S05]  /*b450*/  @!P1 BRA `(.L_x_208) ;  /* 0xfffffffc00f09947 */ /* 0x004fea000383ffff */
[----:B------:R-:W-:Y:S05]  /*b460*/  BRA `(.L_x_209) ;  /* 0xffffff94004c7947 */ /* 0x000fea000383ffff */
.L_x_99:
[----:B--2---:R2:W3:Y:S02]  /*b470*/  SYNCS.PHASECHK.TRANS64.TRYWAIT P0, [R8+URZ+0x150], R0 ;  /* 0x00015000080075a7 */ /* 0x0044e400080011ff */
[----:B---3--:R-:W-:Y:S05]  /*b480*/  @!P0 NANOSLEEP.SYNCS 0x989680 ;  /* 0x009896800000895d */ /* 0x008fea0003900000 */
[----:B------:R-:W3:Y:S02]  /*b490*/  @!P0 SYNCS.PHASECHK.TRANS64 P0, [R8+URZ+0x150], R0 ;  /* 0x00015000080085a7 */ /* 0x000ee400080010ff */
[----:B---3--:R-:W-:Y:S05]  /*b4a0*/  @!P0 BRA `(.L_x_99) ;  /* 0xfffffffc00f08947 */ /* 0x008fea000383ffff */
[----:B------:R-:W-:Y:S05]  /*b4b0*/  BRA `(.L_x_210) ;  /* 0xffffff9800847947 */ /* 0x000fea000383ffff */
.L_x_102:
[----:B--2---:R-:W-:Y:S07]  /*b4c0*/  MOV R0, UR21 ;  /* 0x0000001500007c02 */ /* 0x004fee0008000f00 */
.L_x_211:
[----:B--2---:R2:W3:Y:S02]  /*b4d0*/  SYNCS.PHASECHK.TRANS64.TRYWAIT P1, [R0+URZ+0x148], R2 ;  /* 0x00014802000075a7 */ /* 0x0044e400080211ff */
[----:B---3--:R-:W-:Y:S05]  /*b4e0*/  @!P1 NANOSLEEP.SYNCS 0x989680 ;  /* 0x009896800000995d */ /* 0x008fea0003900000 */
[----:B------:R-:W3:Y:S02]  /*b4f0*/  @!P1 SYNCS.PHASECHK.TRANS64 P1, [R0+URZ+0x148], R2 ;  /* 0x00014802000095a7 */ /* 0x000ee400080210ff */
[----:B---3--:R-:W-:Y:S05]  /*b500*/  @!P1 BRA `(.L_x_211) ;  /* 0xfffffffc00f09947 */ /* 0x008fea000383ffff */
[----:B------:R-:W-:Y:S05]  /*b510*/  BRA `(.L_x_101) ;  /* 0xffffffa000007947 */ /* 0x000fea000383ffff */
.L_x_105:
[----:B--2---:R-:W-:Y:S07]  /*b520*/  MOV R0, UR21 ;  /* 0x0000001500007c02 */ /* 0x004fee0008000f00 */
.L_x_212:
[----:B--2---:R2:W3:Y:S02]  /*b530*/  SYNCS.PHASECHK.TRANS64.TRYWAIT P0, [R0+URZ+0x120], R4 ;  /* 0x00012004000075a7 */ /* 0x0044e400080011ff */
[----:B---3--:R-:W-:Y:S05]  /*b540*/  @!P0 NANOSLEEP.SYNCS 0x989680 ;  /* 0x009896800000895d */ /* 0x008fea0003900000 */
[----:B------:R-:W3:Y:S02]  /*b550*/  @!P0 SYNCS.PHASECHK.TRANS64 P0, [R0+URZ+0x120], R4 ;  /* 0x00012004000085a7 */ /* 0x000ee400080010ff */
[----:B---3--:R-:W-:Y:S05]  /*b560*/  @!P0 BRA `(.L_x_212) ;  /* 0xfffffffc00f08947 */ /* 0x008fea000383ffff */
[----:B------:R-:W-:Y:S05]  /*b570*/  BRA `(.L_x_213) ;  /* 0xffffffa000587947 */ /* 0x000fea000383ffff */
.L_x_106:
[----:B------:R-:W-:Y:S07]  /*b580*/  MOV R0, UR21 ;  /* 0x0000001500007c02 */ /* 0x000fee0008000f00 */
.L_x_214:
[----:B--2---:R2:W3:Y:S02]  /*b590*/  SYNCS.PHASECHK.TRANS64.TRYWAIT P0, [R0+URZ+0x128], R4 ;  /* 0x00012804000075a7 */ /* 0x0044e400080011ff */
[----:B---3--:R-:W-:Y:S05]  /*b5a0*/  @!P0 NANOSLEEP.SYNCS 0x989680 ;  /* 0x009896800000895d */ /* 0x008fea0003900000 */
[----:B------:R-:W3:Y:S02]  /*b5b0*/  @!P0 SYNCS.PHASECHK.TRANS64 P0, [R0+URZ+0x128], R4 ;  /* 0x00012804000085a7 */ /* 0x000ee400080010ff */
[----:B---3--:R-:W-:Y:S05]  /*b5c0*/  @!P0 BRA `(.L_x_214) ;  /* 0xfffffffc00f08947 */ /* 0x008fea000383ffff */
[----:B------:R-:W-:Y:S05]  /*b5d0*/  BRA `(.L_x_215) ;  /* 0xffffffa000b47947 */ /* 0x000fea000383ffff */
.L_x_107:
[----:B------:R-:W-:Y:S07]  /*b5e0*/  MOV R0, UR21 ;  /* 0x0000001500007c02 */ /* 0x000fee0008000f00 */
.L_x_216:
[----:B--2---:R2:W3:Y:S02]  /*b5f0*/  SYNCS.PHASECHK.TRANS64.TRYWAIT P0, [R0+URZ+0x130], R4 ;  /* 0x00013004000075a7 */ /* 0x0044e400080011ff */
[----:B---3--:R-:W-:Y:S05]  /*b600*/  @!P0 NANOSLEEP.SYNCS 0x989680 ;  /* 0x009896800000895d */ /* 0x008fea0003900000 */
[----:B------:R-:W3:Y:S02]  /*b610*/  @!P0 SYNCS.PHASECHK.TRANS64 P0, [R0+URZ+0x130], R4 ;  /* 0x00013004000085a7 */ /* 0x000ee400080010ff */
[----:B---3--:R-:W-:Y:S05]  /*b620*/  @!P0 BRA `(.L_x_216) ;  /* 0xfffffffc00f08947 */ /* 0x008fea000383ffff */
[----:B------:R-:W-:Y:S05]  /*b630*/  BRA `(.L_x_217) ;  /* 0xffffffa400147947 */ /* 0x000fea000383ffff */
.L_x_108:
[----:B------:R-:W-:Y:S07]  /*b640*/  MOV R0, UR21 ;  /* 0x0000001500007c02 */ /* 0x000fee0008000f00 */
.L_x_218:
[----:B--2---:R2:W3:Y:S02]  /*b650*/  SYNCS.PHASECHK.TRANS64.TRYWAIT P0, [R0+URZ+0x138], R4 ;  /* 0x00013804000075a7 */ /* 0x0044e400080011ff */
[----:B---3--:R-:W-:Y:S05]  /*b660*/  @!P0 NANOSLEEP.SYNCS 0x989680 ;  /* 0x009896800000895d */ /* 0x008fea0003900000 */
[----:B------:R-:W3:Y:S02]  /*b670*/  @!P0 SYNCS.PHASECHK.TRANS64 P0, [R0+URZ+0x138], R4 ;  /* 0x00013804000085a7 */ /* 0x000ee400080010ff */
[----:B---3--:R-:W-:Y:S05]  /*b680*/  @!P0 BRA `(.L_x_218) ;  /* 0xfffffffc00f08947 */ /* 0x008fea000383ffff */
[----:B------:R-:W-:Y:S05]  /*b690*/  BRA `(.L_x_219) ;  /* 0xffffffa4007c7947 */ /* 0x000fea000383ffff */
.L_x_110:
[----:B------:R-:W-:-:S07]  /*b6a0*/  MOV R0, UR21 ;  /* 0x0000001500007c02 */ /* 0x000fce0008000f00 */
.L_x_220:
[----:B---3--:R3:W4:Y:S02]  /*b6b0*/  SYNCS.PHASECHK.TRANS64.TRYWAIT P0, [R0+URZ+0x120], R2 ;  /* 0x00012002000075a7 */ /* 0x00872400080011ff */
[----:B----4-:R-:W-:Y:S05]  /*b6c0*/  @!P0 NANOSLEEP.SYNCS 0x989680 ;  /* 0x009896800000895d */ /* 0x010fea0003900000 */
[----:B------:R-:W4:Y:S02]  /*b6d0*/  @!P0 SYNCS.PHASECHK.TRANS64 P0, [R0+URZ+0x120], R2 ;  /* 0x00012002000085a7 */ /* 0x000f2400080010ff */
[----:B----4-:R-:W-:Y:S05]  /*b6e0*/  @!P0 BRA `(.L_x_220) ;  /* 0xfffffffc00f08947 */ /* 0x010fea000383ffff */
[----:B------:R-:W-:Y:S05]  /*b6f0*/  BRA `(.L_x_221) ;  /* 0xffffffa800087947 */ /* 0x000fea000383ffff */
.L_x_111:
[----:B---3--:R-:W-:-:S07]  /*b700*/  MOV R0, UR21 ;  /* 0x0000001500007c02 */ /* 0x008fce0008000f00 */
.L_x_222:
[----:B---3--:R3:W4:Y:S02]  /*b710*/  SYNCS.PHASECHK.TRANS64.TRYWAIT P0, [R0+URZ+0x128], R2 ;  /* 0x00012802000075a7 */ /* 0x00872400080011ff */
[----:B----4-:R-:W-:Y:S05]  /*b720*/  @!P0 NANOSLEEP.SYNCS 0x989680 ;  /* 0x009896800000895d */ /* 0x010fea0003900000 */
[----:B------:R-:W4:Y:S02]  /*b730*/  @!P0 SYNCS.PHASECHK.TRANS64 P0, [R0+URZ+0x128], R2 ;  /* 0x00012802000085a7 */ /* 0x000f2400080010ff */
[----:B----4-:R-:W-:Y:S05]  /*b740*/  @!P0 BRA `(.L_x_222) ;  /* 0xfffffffc00f08947 */ /* 0x010fea000383ffff */
[----:B------:R-:W-:Y:S05]  /*b750*/  BRA `(.L_x_223) ;  /* 0xffffffa400f87947 */ /* 0x000fea000383ffff */
.L_x_112:
[----:B---3--:R-:W-:-:S07]  /*b760*/  MOV R0, UR21 ;  /* 0x0000001500007c02 */ /* 0x008fce0008000f00 */
.L_x_224:
[----:B---3--:R3:W4:Y:S02]  /*b770*/  SYNCS.PHASECHK.TRANS64.TRYWAIT P0, [R0+URZ+0x130], R2 ;  /* 0x00013002000075a7 */ /* 0x00872400080011ff */
[----:B----4-:R-:W-:Y:S05]  /*b780*/  @!P0 NANOSLEEP.SYNCS 0x989680 ;  /* 0x009896800000895d */ /* 0x010fea0003900000 */
[----:B------:R-:W4:Y:S02]  /*b790*/  @!P0 SYNCS.PHASECHK.TRANS64 P0, [R0+URZ+0x130], R2 ;  /* 0x00013002000085a7 */ /* 0x000f2400080010ff */
[----:B----4-:R-:W-:Y:S05]  /*b7a0*/  @!P0 BRA `(.L_x_224) ;  /* 0xfffffffc00f08947 */ /* 0x010fea000383ffff */
[----:B------:R-:W-:Y:S05]  /*b7b0*/  BRA `(.L_x_225) ;  /* 0xffffffa400e87947 */ /* 0x000fea000383ffff */
.L_x_114:
[----:B-1----:R1:W2:Y:S02]  /*b7c0*/  SYNCS.PHASECHK.TRANS64.TRYWAIT P0, [R3+URZ+0x150], R0 ;  /* 0x00015000030075a7 */ /* 0x0022a400080011ff */
[----:B--2---:R-:W-:Y:S05]  /*b7d0*/  @!P0 NANOSLEEP.SYNCS 0x989680 ;  /* 0x009896800000895d */ /* 0x004fea0003900000 */
[----:B------:R-:W2:Y:S02]  /*b7e0*/  @!P0 SYNCS.PHASECHK.TRANS64 P0, [R3+URZ+0x150], R0 ;  /* 0x00015000030085a7 */ /* 0x000ea400080010ff */
[----:B--2---:R-:W-:Y:S05]  /*b7f0*/  @!P0 BRA `(.L_x_114) ;  /* 0xfffffffc00f08947 */ /* 0x004fea000383ffff */
[----:B------:R-:W-:Y:S05]  /*b800*/  BRA `(.L_x_226) ;  /* 0xffffffa800a47947 */ /* 0x000fea000383ffff */
.L_x_125:
[----:B-1----:R1:W2:Y:S02]  /*b810*/  SYNCS.PHASECHK.TRANS64.TRYWAIT P1, [R3+URZ+0x100], R0 ;  /* 0x00010000030075a7 */ /* 0x0022a400080211ff */
[----:B--2---:R-:W-:Y:S05]  /*b820*/  @!P1 NANOSLEEP.SYNCS 0x989680 ;  /* 0x009896800000995d */ /* 0x004fea0003900000 */
[----:B------:R-:W2:Y:S02]  /*b830*/  @!P1 SYNCS.PHASECHK.TRANS64 P1, [R3+URZ+0x100], R0 ;  /* 0x00010000030095a7 */ /* 0x000ea400080210ff */
[----:B--2---:R-:W-:Y:S05]  /*b840*/  @!P1 BRA `(.L_x_125) ;  /* 0xfffffffc00f09947 */ /* 0x004fea000383ffff */
[----:B------:R-:W-:Y:S05]  /*b850*/  BRA `(.L_x_124) ;  /* 0xffffffb8000c7947 */ /* 0x000fea000383ffff */
.L_x_127:
[----:B-1----:R1:W2:Y:S02]  /*b860*/  SYNCS.PHASECHK.TRANS64.TRYWAIT P0, [R80+URZ+0x170], R4 ;  /* 0x00017004500075a7 */ /* 0x0022a400080011ff */
[----:B--2---:R-:W-:Y:S05]  /*b870*/  @!P0 NANOSLEEP.SYNCS 0x989680 ;  /* 0x009896800000895d */ /* 0x004fea0003900000 */
[----:B------:R-:W2:Y:S02]  /*b880*/  @!P0 SYNCS.PHASECHK.TRANS64 P0, [R80+URZ+0x170], R4 ;  /* 0x00017004500085a7 */ /* 0x000ea400080010ff */
[----:B--2---:R-:W-:Y:S05]  /*b890*/  @!P0 BRA `(.L_x_127) ;  /* 0xfffffffc00f08947 */ /* 0x004fea000383ffff */
[----:B------:R-:W-:Y:S05]  /*b8a0*/  BRA `(.L_x_126) ;  /* 0xffffffb800607947 */ /* 0x000fea000383ffff */
.L_x_135:
[----:B--2---:R2:W3:Y:S02]  /*b8b0*/  SYNCS.PHASECHK.TRANS64.TRYWAIT P0, [R0+URZ+0x100], R2 ;  /* 0x00010002000075a7 */ /* 0x0044e400080011ff */
[----:B---3--:R-:W-:Y:S05]  /*b8c0*/  @!P0 NANOSLEEP.SYNCS 0x989680 ;  /* 0x009896800000895d */ /* 0x008fea0003900000 */
[----:B------:R-:W3:Y:S02]  /*b8d0*/  @!P0 SYNCS.PHASECHK.TRANS64 P0, [R0+URZ+0x100], R2 ;  /* 0x00010002000085a7 */ /* 0x000ee400080010ff */
[----:B---3--:R-:W-:Y:S05]  /*b8e0*/  @!P0 BRA `(.L_x_135) ;  /* 0xfffffffc00f08947 */ /* 0x008fea000383ffff */
[----:B------:R-:W-:Y:S05]  /*b8f0*/  BRA `(.L_x_134) ;  /* 0xffffffc4006c7947 */ /* 0x000fea000383ffff */
.L_x_143:
[----:B--2---:R2:W3:Y:S02]  /*b900*/  SYNCS.PHASECHK.TRANS64.TRYWAIT P0, [R0+URZ+0x100], R4 ;  /* 0x00010004000075a7 */ /* 0x0044e400080011ff */
[----:B---3--:R-:W-:Y:S05]  /*b910*/  @!P0 NANOSLEEP.SYNCS 0x989680 ;  /* 0x009896800000895d */ /* 0x008fea0003900000 */
[----:B------:R-:W3:Y:S02]  /*b920*/  @!P0 SYNCS.PHASECHK.TRANS64 P0, [R0+URZ+0x100], R4 ;  /* 0x00010004000085a7 */ /* 0x000ee400080010ff */
[----:B---3--:R-:W-:Y:S05]  /*b930*/  @!P0 BRA `(.L_x_143) ;  /* 0xfffffffc00f08947 */ /* 0x008fea000383ffff */
[----:B------:R-:W-:Y:S05]  /*b940*/  BRA `(.L_x_142) ;  /* 0xffffffd000bc7947 */ /* 0x000fea000383ffff */
.L_x_151:
[----:B--2---:R2:W3:Y:S02]  /*b950*/  SYNCS.PHASECHK.TRANS64.TRYWAIT P0, [R0+URZ+0x100], R2 ;  /* 0x00010002000075a7 */ /* 0x0044e400080011ff */
[----:B---3--:R-:W-:Y:S05]  /*b960*/  @!P0 NANOSLEEP.SYNCS 0x989680 ;  /* 0x009896800000895d */ /* 0x008fea0003900000 */
[----:B------:R-:W3:Y:S02]  /*b970*/  @!P0 SYNCS.PHASECHK.TRANS64 P0, [R0+URZ+0x100], R2 ;  /* 0x00010002000085a7 */ /* 0x000ee400080010ff */
[----:B---3--:R-:W-:Y:S05]  /*b980*/  @!P0 BRA `(.L_x_151) ;  /* 0xfffffffc00f08947 */ /* 0x008fea000383ffff */
[----:B------:R-:W-:Y:S05]  /*b990*/  BRA `(.L_x_150) ;  /* 0xffffffe000187947 */ /* 0x000fea000383ffff */
        .weak           $__internal_0_$__cuda_sm10x_tcgen05_guardrail_trap_col_being_dealloced_not_returned_by_alloc
        .type           $__internal_0_$__cuda_sm10x_tcgen05_guardrail_trap_col_being_dealloced_not_returned_by_alloc,@function
        .size           $__internal_0_$__cuda_sm10x_tcgen05_guardrail_trap_col_being_dealloced_not_returned_by_alloc,($__internal_1_$__cuda_sm10x_tcgen05_guardrail_trap_phase_invalid_during_alloc - $__internal_0_$__cuda_sm10x_tcgen05_guardrail_trap_col_being_dealloced_not_returned_by_alloc)
$__internal_0_$__cuda_sm10x_tcgen05_guardrail_trap_col_being_dealloced_not_returned_by_alloc:
[----:B------:R-:W-:Y:S05]  /*b9a0*/  BPT.TRAP 0x1 ;  /* 0x000000040000795c */ /* 0x000fea0000300000 */
[----:B------:R-:W-:-:S04]  /*b9b0*/  HFMA2 R3, -RZ, RZ, 0, 0 ;  /* 0x00000000ff037431 */ /* 0x000fc800000001ff */
[----:B------:R-:W-:Y:S05]  /*b9c0*/  RET.REL.NODEC R2 `(_ZN7cutlass13device_kernelINS_4gemm6kernel13GemmUniversalIN4cute5tupleIJiiiiEEENS1_10collective13CollectiveMmaINS1_35MainloopSm100TmaUmmaWarpSpecializedILi16ELi2ELi4ENS5_IJNS4_1CILi8EEENSA_ILi1EEESC_EEEEENS5_IJNSA_ILi128EEENSA_ILi256EEENSA_ILi64EEEEEEaNS5_IJlSC_lEEEaSJ_NS4_8TiledMMAINS4_8MMA_AtomIJNS4_21SM100_MMA_S8_2x1SM_SSIaaiLi128ELi256ELNS4_4UMMA5MajorE0ELSO_0ELNSN_8SaturateE0EEEEEENS4_6LayoutINS5_IJSC_SC_SC_EEENS5_IJNSA_ILi0EEESU_SU_EEEEENS5_IJNS4_10UnderscoreESX_SX_EEEEENS4_18SM100_TMA_2SM_LOADENS4_14ComposedLayoutINS4_7SwizzleILi2ELi4ELi3EEENS4_18smem_ptr_flag_bitsILi8EEENSS_INS5_IJSB_SH_EEENS5_IJSH_SC_EEEEEEEvNS4_8identityENS4_28SM100_TMA_2SM_LOAD_MULTICASTES19_vS1A_EENS_8epilogue10collective18CollectiveEpilogueINS1D_23Sm100TmaWarpSpecializedILi4ELi2ELi32ELb0ELb0EEEJNS5_IJSH_SG_SH_EEENS5_IJNSS_ISH_SC_EENSS_INS5_IJNSA_ILi32EEENSA_ILi2EEEEEENS5_IJSC_SF_EEEEEEEEaSJ_aSJ_NS1D_6fusion15FusionCallbacksIS1H_NS1Q_17LinearCombinationIaiaiLNS_15FloatRoundStyleE2EEES1I_S1P_JEEENS4_5SM1004TMEM4LOAD26SM100_TMEM_LOAD_32dp32b32xENS4_13SM90_TMA_LOADENS11_INS12_ILi1ELi4ELi3EEES15_NSS_INS5_IJSB_S1K_EEENS5_IJS1K_SC_EEEEEEENS4_39AutoVectorizingCopyWithAssumedAlignmentILi128EEENS4_14SM90_TMA_STOREES25_S27_S27_EEEvvEEEEvNT_6ParamsE) ;  /* 0xffffff44028c7950 */ /* 0x000fea0003c3ffff */
        .weak           $__internal_1_$__cuda_sm10x_tcgen05_guardrail_trap_phase_invalid_during_alloc
        .type           $__internal_1_$__cuda_sm10x_tcgen05_guardrail_trap_phase_invalid_during_alloc,@function
        .size           $__internal_1_$__cuda_sm10x_tcgen05_guardrail_trap_phase_invalid_during_alloc,($__internal_2_$__cuda_sm10x_tcgen05_guardrail_trap_unallocated_columns_being_dealloced - $__internal_1_$__cuda_sm10x_tcgen05_guardrail_trap_phase_invalid_during_alloc)
$__internal_1_$__cuda_sm10x_tcgen05_guardrail_trap_phase_invalid_during_alloc:
[----:B------:R-:W-:Y:S05]  /*b9d0*/  BPT.TRAP 0x1 ;  /* 0x000000040000795c */ /* 0x000fea0000300000 */
[----:B------:R-:W-:-:S04]  /*b9e0*/  MOV R5, 0x0 ;  /* 0x0000000000057802 */ /* 0x000fc80000000f00 */
[----:B------:R-:W-:Y:S05]  /*b9f0*/  RET.REL.NODEC R4 `(_ZN7cutlass13device_kernelINS_4gemm6kernel13GemmUniversalIN4cute5tupleIJiiiiEEENS1_10collective13CollectiveMmaINS1_35MainloopSm100TmaUmmaWarpSpecializedILi16ELi2ELi4ENS5_IJNS4_1CILi8EEENSA_ILi1EEESC_EEEEENS5_IJNSA_ILi128EEENSA_ILi256EEENSA_ILi64EEEEEEaNS5_IJlSC_lEEEaSJ_NS4_8TiledMMAINS4_8MMA_AtomIJNS4_21SM100_MMA_S8_2x1SM_SSIaaiLi128ELi256ELNS4_4UMMA5MajorE0ELSO_0ELNSN_8SaturateE0EEEEEENS4_6LayoutINS5_IJSC_SC_SC_EEENS5_IJNSA_ILi0EEESU_SU_EEEEENS5_IJNS4_10UnderscoreESX_SX_EEEEENS4_18SM100_TMA_2SM_LOADENS4_14ComposedLayoutINS4_7SwizzleILi2ELi4ELi3EEENS4_18smem_ptr_flag_bitsILi8EEENSS_INS5_IJSB_SH_EEENS5_IJSH_SC_EEEEEEEvNS4_8identityENS4_28SM100_TMA_2SM_LOAD_MULTICASTES19_vS1A_EENS_8epilogue10collective18CollectiveEpilogueINS1D_23Sm100TmaWarpSpecializedILi4ELi2ELi32ELb0ELb0EEEJNS5_IJSH_SG_SH_EEENS5_IJNSS_ISH_SC_EENSS_INS5_IJNSA_ILi32EEENSA_ILi2EEEEEENS5_IJSC_SF_EEEEEEEEaSJ_aSJ_NS1D_6fusion15FusionCallbacksIS1H_NS1Q_17LinearCombinationIaiaiLNS_15FloatRoundStyleE2EEES1I_S1P_JEEENS4_5SM1004TMEM4LOAD26SM100_TMEM_LOAD_32dp32b32xENS4_13SM90_TMA_LOADENS11_INS12_ILi1ELi4ELi3EEES15_NSS_INS5_IJSB_S1K_EEENS5_IJS1K_SC_EEEEEEENS4_39AutoVectorizingCopyWithAssumedAlignmentILi128EEENS4_14SM90_TMA_STOREES25_S27_S27_EEEvvEEEEvNT_6ParamsE) ;  /* 0xffffff4404807950 */ /* 0x000fea0003c3ffff */
        .weak           $__internal_2_$__cuda_sm10x_tcgen05_guardrail_trap_unallocated_columns_being_dealloced
        .type           $__internal_2_$__cuda_sm10x_tcgen05_guardrail_trap_unallocated_columns_being_dealloced,@function
        .size           $__internal_2_$__cuda_sm10x_tcgen05_guardrail_trap_unallocated_columns_being_dealloced,(.L_x_228 - $__internal_2_$__cuda_sm10x_tcgen05_guardrail_trap_unallocated_columns_being_dealloced)
$__internal_2_$__cuda_sm10x_tcgen05_guardrail_trap_unallocated_columns_being_dealloced:
[----:B------:R-:W-:Y:S05]  /*ba00*/  BPT.TRAP 0x1 ;  /* 0x000000040000795c */ /* 0x000fea0000300000 */
[----:B------:R-:W-:-:S04]  /*ba10*/  HFMA2 R3, -RZ, RZ, 0, 0 ;  /* 0x00000000ff037431 */ /* 0x000fc800000001ff */
[----:B------:R-:W-:Y:S05]  /*ba20*/  RET.REL.NODEC R2 `(_ZN7cutlass13device_kernelINS_4gemm6kernel13GemmUniversalIN4cute5tupleIJiiiiEEENS1_10collective13CollectiveMmaINS1_35MainloopSm100TmaUmmaWarpSpecializedILi16ELi2ELi4ENS5_IJNS4_1CILi8EEENSA_ILi1EEESC_EEEEENS5_IJNSA_ILi128EEENSA_ILi256EEENSA_ILi64EEEEEEaNS5_IJlSC_lEEEaSJ_NS4_8TiledMMAINS4_8MMA_AtomIJNS4_21SM100_MMA_S8_2x1SM_SSIaaiLi128ELi256ELNS4_4UMMA5MajorE0ELSO_0ELNSN_8SaturateE0EEEEEENS4_6LayoutINS5_IJSC_SC_SC_EEENS5_IJNSA_ILi0EEESU_SU_EEEEENS5_IJNS4_10UnderscoreESX_SX_EEEEENS4_18SM100_TMA_2SM_LOADENS4_14ComposedLayoutINS4_7SwizzleILi2ELi4ELi3EEENS4_18smem_ptr_flag_bitsILi8EEENSS_INS5_IJSB_SH_EEENS5_IJSH_SC_EEEEEEEvNS4_8identityENS4_28SM100_TMA_2SM_LOAD_MULTICASTES19_vS1A_EENS_8epilogue10collective18CollectiveEpilogueINS1D_23Sm100TmaWarpSpecializedILi4ELi2ELi32ELb0ELb0EEEJNS5_IJSH_SG_SH_EEENS5_IJNSS_ISH_SC_EENSS_INS5_IJNSA_ILi32EEENSA_ILi2EEEEEENS5_IJSC_SF_EEEEEEEEaSJ_aSJ_NS1D_6fusion15FusionCallbacksIS1H_NS1Q_17LinearCombinationIaiaiLNS_15FloatRoundStyleE2EEES1I_S1P_JEEENS4_5SM1004TMEM4LOAD26SM100_TMEM_LOAD_32dp32b32xENS4_13SM90_TMA_LOADENS11_INS12_ILi1ELi4ELi3EEES15_NSS_INS5_IJSB_S1K_EEENS5_IJS1K_SC_EEEEEEENS4_39AutoVectorizingCopyWithAssumedAlignmentILi128EEENS4_14SM90_TMA_STOREES25_S27_S27_EEEvvEEEEvNT_6ParamsE) ;  /* 0xffffff4402747950 */ /* 0x000fea0003c3ffff */
.L_x_227:
[----:B------:R-:W-:-:S00]  /*ba30*/  BRA `(.L_x_227) ;  /* 0xfffffffc00fc7947 */ /* 0x000fc0000383ffff */
[----:B------:R-:W-:-:S00]  /*ba40*/  NOP ;  /* 0x0000000000007918 */ /* 0x000fc00000000000 */
        /* <DEDUP_REMOVED lines=11> */
.L_x_228:


//--------------------- .nv.global.init           --------------------------
	.section	.nv.global.init,"aw",@progbits
.nv.global.init:
	.type		$str$27,@object
	.size		$str$27,($str$28 - $str$27)
$str$27:
        /*0000*/ 	.byte	0x28, 0x61, 0x64, 0x64, 0x72, 0x65, 0x73, 0x73, 0x20, 0x26, 0x20, 0x6d, 0x61, 0x73, 0x6b, 0x29
        /*0010*/ 	.byte	0x20, 0x3d, 0x3d, 0x20, 0x30, 0x00
	.type		$str$28,@object
	.size		$str$28,($str$26 - $str$28)
$str$28:
        /*0016*/ 	.byte	0x2f, 0x74, 0x6d, 0x70, 0x2f, 0x63, 0x75, 0x74, 0x6c, 0x61, 0x73, 0x73, 0x5f, 0x73, 0x77, 0x65
        /*0026*/ 	.byte	0x65, 0x70, 0x5f, 0x73, 0x72, 0x63, 0x2f, 0x69, 0x6e, 0x63, 0x6c, 0x75, 0x64, 0x65, 0x2f, 0x63
        /*0036*/ 	.byte	0x75, 0x74, 0x65, 0x2f, 0x70, 0x6f, 0x69, 0x6e, 0x74, 0x65, 0x72, 0x5f, 0x66, 0x6c, 0x61, 0x67
        /*0046*/ 	.byte	0x67, 0x65, 0x64, 0x2e, 0x68, 0x70, 0x70, 0x00
	.type		$str$26,@object
	.size		$str$26,($str$25 - $str$26)
$str$26:
        /*004e*/ 	.byte	0x2f, 0x74, 0x6d, 0x70, 0x2f, 0x63, 0x75, 0x74, 0x6c, 0x61, 0x73, 0x73, 0x5f, 0x73, 0x77, 0x65
        /*005e*/ 	.byte	0x65, 0x70, 0x5f, 0x73, 0x72, 0x63, 0x2f, 0x69, 0x6e, 0x63, 0x6c, 0x75, 0x64, 0x65, 0x2f, 0x63
        /*006e*/ 	.byte	0x75, 0x74, 0x65, 0x2f, 0x61, 0x74, 0x6f, 0x6d, 0x2f, 0x63, 0x6f, 0x70, 0x79, 0x5f, 0x74, 0x72
        /*007e*/ 	.byte	0x61, 0x69, 0x74, 0x73, 0x5f, 0x73, 0x6d, 0x31, 0x30, 0x30, 0x2e, 0x68, 0x70, 0x70, 0x00
	.type		$str$25,@object
	.size		$str$25,(__unnamed_1 - $str$25)
$str$25:
        /*008d*/ 	.byte	0x28, 0x28, 0x75, 0x69, 0x6e, 0x74, 0x33, 0x32, 0x5f, 0x74, 0x28, 0x74, 0x68, 0x72, 0x65, 0x61
        /*009d*/ 	.byte	0x64, 0x49, 0x64, 0x78, 0x2e, 0x78, 0x29, 0x20, 0x2f, 0x20, 0x33, 0x32, 0x29, 0x20, 0x25, 0x20
        /*00ad*/ 	.byte	0x34, 0x29, 0x20, 0x3d, 0x3d, 0x20, 0x28, 0x28, 0x28, 0x74, 0x6d, 0x65, 0x6d, 0x5f, 0x61, 0x64
        /*00bd*/ 	.byte	0x64, 0x72, 0x20, 0x3e, 0x3e, 0x20, 0x31, 0x36, 0x29, 0x20, 0x2f, 0x20, 0x33, 0x32, 0x29, 0x20
        /*00cd*/ 	.byte	0x25, 0x20, 0x34, 0x29, 0x00
	.type		__unnamed_1,@object
	.size		__unnamed_1,(__unnamed_2 - __unnamed_1)
__unnamed_1:
        /*00d2*/ 	.byte	0x61, 0x75, 0x74, 0x6f, 0x20, 0x63, 0x75, 0x74, 0x65, 0x3a, 0x3a, 0x61, 0x73, 0x5f, 0x70, 0x6f
        /* <DEDUP_REMOVED lines=24> */
        /*0262*/ 	.byte	0x3e, 0x3e, 0x5d, 0x00
	.type		__unnamed_2,@object
	.size		__unnamed_2,(__unnamed_3 - __unnamed_2)
__unnamed_2:
        /* <DEDUP_REMOVED lines=26> */
	.type		__unnamed_3,@object
	.size		__unnamed_3,(.L_3 - __unnamed_3)
__unnamed_3:
        /* <DEDUP_REMOVED lines=41> */
.L_3:


//--------------------- .nv.shared._ZN7cutlass13device_kernelINS_4gemm6kernel13GemmUniversalIN4cute5tupleIJiiiiEEENS1_10collective13CollectiveMmaINS1_35MainloopSm100TmaUmmaWarpSpecializedILi16ELi2ELi4ENS5_IJNS4_1CILi8EEENSA_ILi1EEESC_EEEEENS5_IJNSA_ILi128EEENSA_ILi256EEENSA_ILi64EEEEEEaNS5_IJlSC_lEEEaSJ_NS4_8TiledMMAINS4_8MMA_AtomIJNS4_21SM100_MMA_S8_2x1SM_SSIaaiLi128ELi256ELNS4_4UMMA5MajorE0ELSO_0ELNSN_8SaturateE0EEEEEENS4_6LayoutINS5_IJSC_SC_SC_EEENS5_IJNSA_ILi0EEESU_SU_EEEEENS5_IJNS4_10UnderscoreESX_SX_EEEEENS4_18SM100_TMA_2SM_LOADENS4_14ComposedLayoutINS4_7SwizzleILi2ELi4ELi3EEENS4_18smem_ptr_flag_bitsILi8EEENSS_INS5_IJSB_SH_EEENS5_IJSH_SC_EEEEEEEvNS4_8identityENS4_28SM100_TMA_2SM_LOAD_MULTICASTES19_vS1A_EENS_8epilogue10collective18CollectiveEpilogueINS1D_23Sm100TmaWarpSpecializedILi4ELi2ELi32ELb0ELb0EEEJNS5_IJSH_SG_SH_EEENS5_IJNSS_ISH_SC_EENSS_INS5_IJNSA_ILi32EEENSA_ILi2EEEEEENS5_IJSC_SF_EEEEEEEEaSJ_aSJ_NS1D_6fusion15FusionCallbacksIS1H_NS1Q_17LinearCombinationIaiaiLNS_15FloatRoundStyleE2EEES1I_S1P_JEEENS4_5SM1004TMEM4LOAD26SM100_TMEM_LOAD_32dp32b32xENS4_13SM90_TMA_LOADENS11_INS12_ILi1ELi4ELi3EEES15_NSS_INS5_IJSB_S1K_EEENS5_IJS1K_SC_EEEEEEENS4_39AutoVectorizingCopyWithAssumedAlignmentILi128EEENS4_14SM90_TMA_STOREES25_S27_S27_EEEvvEEEEvNT_6ParamsE --------------------------
	.section	.nv.shared._ZN7cutlass13device_kernelINS_4gemm6kernel13GemmUniversalIN4cute5tupleIJiiiiEEENS1_10collective13CollectiveMmaINS1_35MainloopSm100TmaUmmaWarpSpecializedILi16ELi2ELi4ENS5_IJNS4_1CILi8EEENSA_ILi1EEESC_EEEEENS5_IJNSA_ILi128EEENSA_ILi256EEENSA_ILi64EEEEEEaNS5_IJlSC_lEEEaSJ_NS4_8TiledMMAINS4_8MMA_AtomIJNS4_21SM100_MMA_S8_2x1SM_SSIaaiLi128ELi256ELNS4_4UMMA5MajorE0ELSO_0ELNSN_8SaturateE0EEEEEENS4_6LayoutINS5_IJSC_SC_SC_EEENS5_IJNSA_ILi0EEESU_SU_EEEEENS5_IJNS4_10UnderscoreESX_SX_EEEEENS4_18SM100_TMA_2SM_LOADENS4_14ComposedLayoutINS4_7SwizzleILi2ELi4ELi3EEENS4_18smem_ptr_flag_bitsILi8EEENSS_INS5_IJSB_SH_EEENS5_IJSH_SC_EEEEEEEvNS4_8identityENS4_28SM100_TMA_2SM_LOAD_MULTICASTES19_vS1A_EENS_8epilogue10collective18CollectiveEpilogueINS1D_23Sm100TmaWarpSpecializedILi4ELi2ELi32ELb0ELb0EEEJNS5_IJSH_SG_SH_EEENS5_IJNSS_ISH_SC_EENSS_INS5_IJNSA_ILi32EEENSA_ILi2EEEEEENS5_IJSC_SF_EEEEEEEEaSJ_aSJ_NS1D_6fusion15FusionCallbacksIS1H_NS1Q_17LinearCombinationIaiaiLNS_15FloatRoundStyleE2EEES1I_S1P_JEEENS4_5SM1004TMEM4LOAD26SM100_TMEM_LOAD_32dp32b32xENS4_13SM90_TMA_LOADENS11_INS12_ILi1ELi4ELi3EEES15_NSS_INS5_IJSB_S1K_EEENS5_IJS1K_SC_EEEEEEENS4_39AutoVectorizingCopyWithAssumedAlignmentILi128EEENS4_14SM90_TMA_STOREES25_S27_S27_EEEvvEEEEvNT_6ParamsE,"aw",@nobits
	.sectionflags	@""
	.align	16
	.zero		1024


//--------------------- .nv.shared.reserved.0     --------------------------
	.section	.nv.shared.reserved.0,"aw",@nobits
	.weak		__nv_reservedSMEM_offset_0_alias
	.size		__nv_reservedSMEM_offset_0_alias, 0, 64
	.other		__nv_reservedSMEM_offset_0_alias,@"STO_CUDA_RESERVED_SHARED STV_DEFAULT"
__nv_reservedSMEM_offset_0_alias:
	.zero		0
.nv.shared.reserved.0:
	.zero		64
	.weak		__nv_reservedSMEM_tcgen05_partition
	.type		__nv_reservedSMEM_tcgen05_partition,@object
	.size		__nv_reservedSMEM_tcgen05_partition,(.L_0 - __nv_reservedSMEM_tcgen05_partition)
__nv_reservedSMEM_tcgen05_partition:
	.zero		32
.L_0:


//--------------------- .nv.global                --------------------------
	.section	.nv.global,"aw",@nobits
.nv.global:
	.type		_ZN40_INTERNAL_c3a88cf0_4_k_cu_aa8d4a1c_293134cute1_E,@object
	.size		_ZN40_INTERNAL_c3a88cf0_4_k_cu_aa8d4a1c_293134cute1_E,(_ZN40_INTERNAL_c3a88cf0_4_k_cu_aa8d4a1c_293134cuda3std3__45__cpo6cbeginE - _ZN40_INTERNAL_c3a88cf0_4_k_cu_aa8d4a1c_293134cute1_E)
_ZN40_INTERNAL_c3a88cf0_4_k_cu_aa8d4a1c_293134cute1_E:
	.zero		1
	.type		_ZN40_INTERNAL_c3a88cf0_4_k_cu_aa8d4a1c_293134cuda3std3__45__cpo6cbeginE,@object
	.size		_ZN40_INTERNAL_c3a88cf0_4_k_cu_aa8d4a1c_293134cuda3std3__45__cpo6cbeginE,(_ZN40_INTERNAL_c3a88cf0_4_k_cu_aa8d4a1c_293134cuda3std3__48in_placeE - _ZN40_INTERNAL_c3a88cf0_4_k_cu_aa8d4a1c_293134cuda3std3__45__cpo6cbeginE)
_ZN40_INTERNAL_c3a88cf0_4_k_cu_aa8d4a1c_293134cuda3std3__45__cpo6cbeginE:
	.zero		1
	.type		_ZN40_INTERNAL_c3a88cf0_4_k_cu_aa8d4a1c_293134cuda3std3__48in_placeE,@object
	.size		_ZN40_INTERNAL_c3a88cf0_4_k_cu_aa8d4a1c_293134cuda3std3__48in_placeE,(_ZN40_INTERNAL_c3a88cf0_4_k_cu_aa8d4a1c_293134cuda3std6ranges3__45__cpo9iter_moveE - _ZN40_INTERNAL_c3a88cf0_4_k_cu_aa8d4a1c_293134cuda3std3__48in_placeE)
_ZN40_INTERNAL_c3a88cf0_4_k_cu_aa8d4a1c_293134cuda3std3__48in_placeE:
	.zero		1
	.type		_ZN40_INTERNAL_c3a88cf0_4_k_cu_aa8d4a1c_293134cuda3std6ranges3__45__cpo9iter_moveE,@object
	.size		_ZN40_INTERNAL_c3a88cf0_4_k_cu_aa8d4a1c_293134cuda3std6ranges3__45__cpo9iter_moveE,(_ZN40_INTERNAL_c3a88cf0_4_k_cu_aa8d4a1c_293134cuda3std3__45__cpo5beginE - _ZN40_INTERNAL_c3a88cf0_4_k_cu_aa8d4a1c_293134cuda3std6ranges3__45__cpo9iter_moveE)
_ZN40_INTERNAL_c3a88cf0_4_k_cu_aa8d4a1c_293134cuda3std6ranges3__45__cpo9iter_moveE:
	.zero		1
	.type		_ZN40_INTERNAL_c3a88cf0_4_k_cu_aa8d4a1c_293134cuda3std3__45__cpo5beginE,@object
	.size		_ZN40_INTERNAL_c3a88cf0_4_k_cu_aa8d4a1c_293134cuda3std3__45__cpo5beginE,(_ZN40_INTERNAL_c3a88cf0_4_k_cu_aa8d4a1c_293134cuda3std3__442_GLOBAL__N__c3a88cf0_4_k_cu_aa8d4a1c_293136ignoreE - _ZN40_INTERNAL_c3a88cf0_4_k_cu_aa8d4a1c_293134cuda3std3__45__cpo5beginE)
_ZN40_INTERNAL_c3a88cf0_4_k_cu_aa8d4a1c_293134cuda3std3__45__cpo5beginE:
	.zero		1
	.type		_ZN40_INTERNAL_c3a88cf0_4_k_cu_aa8d4a1c_293134cuda3std3__442_GLOBAL__N__c3a88cf0_4_k_cu_aa8d4a1c_293136ignoreE,@object
	.size		_ZN40_INTERNAL_c3a88cf0_4_k_cu_aa8d4a1c_293134cuda3std3__442_GLOBAL__N__c3a88cf0_4_k_cu_aa8d4a1c_293136ignoreE,(_ZN40_INTERNAL_c3a88cf0_4_k_cu_aa8d4a1c_293134cute7productE - _ZN40_INTERNAL_c3a88cf0_4_k_cu_aa8d4a1c_293134cuda3std3__442_GLOBAL__N__c3a88cf0_4_k_cu_aa8d4a1c_293136ignoreE)
_ZN40_INTERNAL_c3a88cf0_4_k_cu_aa8d4a1c_293134cuda3std3__442_GLOBAL__N__c3a88cf0_4_k_cu_aa8d4a1c_293136ignoreE:
	.zero		1
	.type		_ZN40_INTERNAL_c3a88cf0_4_k_cu_aa8d4a1c_293134cute7productE,@object
	.size		_ZN40_INTERNAL_c3a88cf0_4_k_cu_aa8d4a1c_293134cute7productE,(_ZN40_INTERNAL_c3a88cf0_4_k_cu_aa8d4a1c_293134cuda3std3__45__cpo3endE - _ZN40_INTERNAL_c3a88cf0_4_k_cu_aa8d4a1c_293134cute7productE)
_ZN40_INTERNAL_c3a88cf0_4_k_cu_aa8d4a1c_293134cute7productE:
	.zero		1
	.type		_ZN40_INTERNAL_c3a88cf0_4_k_cu_aa8d4a1c_293134cuda3std3__45__cpo3endE,@object
	.size		_ZN40_INTERNAL_c3a88cf0_4_k_cu_aa8d4a1c_293134cuda3std3__45__cpo3endE,(_ZN40_INTERNAL_c3a88cf0_4_k_cu_aa8d4a1c_293134cuda3std3__419piecewise_constructE - _ZN40_INTERNAL_c3a88cf0_4_k_cu_aa8d4a1c_293134cuda3std3__45__cpo3endE)
_ZN40_INTERNAL_c3a88cf0_4_k_cu_aa8d4a1c_293134cuda3std3__45__cpo3endE:
	.zero		1
	.type		_ZN40_INTERNAL_c3a88cf0_4_k_cu_aa8d4a1c_293134cuda3std3__419piecewise_constructE,@object
	.size		_ZN40_INTERNAL_c3a88cf0_4_k_cu_aa8d4a1c_293134cuda3std3__419piecewise_constructE,(_ZN40_INTERNAL_c3a88cf0_4_k_cu_aa8d4a1c_293134cuda3std3__45__cpo4cendE - _ZN40_INTERNAL_c3a88cf0_4_k_cu_aa8d4a1c_293134cuda3std3__419piecewise_constructE)
_ZN40_INTERNAL_c3a88cf0_4_k_cu_aa8d4a1c_293134cuda3std3__419piecewise_constructE:
	.zero		1
	.type		_ZN40_INTERNAL_c3a88cf0_4_k_cu_aa8d4a1c_293134cuda3std3__45__cpo4cendE,@object
	.size		_ZN40_INTERNAL_c3a88cf0_4_k_cu_aa8d4a1c_293134cuda3std3__45__cpo4cendE,(_ZN40_INTERNAL_c3a88cf0_4_k_cu_aa8d4a1c_293134cuda3std6ranges3__45__cpo4swapE - _ZN40_INTERNAL_c3a88cf0_4_k_cu_aa8d4a1c_293134cuda3std3__45__cpo4cendE)
_ZN40_INTERNAL_c3a88cf0_4_k_cu_aa8d4a1c_293134cuda3std3__45__cpo4cendE:
	.zero		1
	.type		_ZN40_INTERNAL_c3a88cf0_4_k_cu_aa8d4a1c_293134cuda3std6ranges3__45__cpo4swapE,@object
	.size		_ZN40_INTERNAL_c3a88cf0_4_k_cu_aa8d4a1c_293134cuda3std6ranges3__45__cpo4swapE,(.L_11 - _ZN40_INTERNAL_c3a88cf0_4_k_cu_aa8d4a1c_293134cuda3std6ranges3__45__cpo4swapE)
_ZN40_INTERNAL_c3a88cf0_4_k_cu_aa8d4a1c_293134cuda3std6ranges3__45__cpo4swapE:
	.zero		1
.L_11:


//--------------------- .nv.constant0._ZN7cutlass13device_kernelINS_4gemm6kernel13GemmUniversalIN4cute5tupleIJiiiiEEENS1_10collective13CollectiveMmaINS1_35MainloopSm100TmaUmmaWarpSpecializedILi16ELi2ELi4ENS5_IJNS4_1CILi8EEENSA_ILi1EEESC_EEEEENS5_IJNSA_ILi128EEENSA_ILi256EEENSA_ILi64EEEEEEaNS5_IJlSC_lEEEaSJ_NS4_8TiledMMAINS4_8MMA_AtomIJNS4_21SM100_MMA_S8_2x1SM_SSIaaiLi128ELi256ELNS4_4UMMA5MajorE0ELSO_0ELNSN_8SaturateE0EEEEEENS4_6LayoutINS5_IJSC_SC_SC_EEENS5_IJNSA_ILi0EEESU_SU_EEEEENS5_IJNS4_10UnderscoreESX_SX_EEEEENS4_18SM100_TMA_2SM_LOADENS4_14ComposedLayoutINS4_7SwizzleILi2ELi4ELi3EEENS4_18smem_ptr_flag_bitsILi8EEENSS_INS5_IJSB_SH_EEENS5_IJSH_SC_EEEEEEEvNS4_8identityENS4_28SM100_TMA_2SM_LOAD_MULTICASTES19_vS1A_EENS_8epilogue10collective18CollectiveEpilogueINS1D_23Sm100TmaWarpSpecializedILi4ELi2ELi32ELb0ELb0EEEJNS5_IJSH_SG_SH_EEENS5_IJNSS_ISH_SC_EENSS_INS5_IJNSA_ILi32EEENSA_ILi2EEEEEENS5_IJSC_SF_EEEEEEEEaSJ_aSJ_NS1D_6fusion15FusionCallbacksIS1H_NS1Q_17LinearCombinationIaiaiLNS_15FloatRoundStyleE2EEES1I_S1P_JEEENS4_5SM1004TMEM4LOAD26SM100_TMEM_LOAD_32dp32b32xENS4_13SM90_TMA_LOADENS11_INS12_ILi1ELi4ELi3EEES15_NSS_INS5_IJSB_S1K_EEENS5_IJS1K_SC_EEEEEEENS4_39AutoVectorizingCopyWithAssumedAlignmentILi128EEENS4_14SM90_TMA_STOREES25_S27_S27_EEEvvEEEEvNT_6ParamsE --------------------------
	.section	.nv.constant0._ZN7cutlass13device_kernelINS_4gemm6kernel13GemmUniversalIN4cute5tupleIJiiiiEEENS1_10collective13CollectiveMmaINS1_35MainloopSm100TmaUmmaWarpSpecializedILi16ELi2ELi4ENS5_IJNS4_1CILi8EEENSA_ILi1EEESC_EEEEENS5_IJNSA_ILi128EEENSA_ILi256EEENSA_ILi64EEEEEEaNS5_IJlSC_lEEEaSJ_NS4_8TiledMMAINS4_8MMA_AtomIJNS4_21SM100_MMA_S8_2x1SM_SSIaaiLi128ELi256ELNS4_4UMMA5MajorE0ELSO_0ELNSN_8SaturateE0EEEEEENS4_6LayoutINS5_IJSC_SC_SC_EEENS5_IJNSA_ILi0EEESU_SU_EEEEENS5_IJNS4_10UnderscoreESX_SX_EEEEENS4_18SM100_TMA_2SM_LOADENS4_14ComposedLayoutINS4_7SwizzleILi2ELi4ELi3EEENS4_18smem_ptr_flag_bitsILi8EEENSS_INS5_IJSB_SH_EEENS5_IJSH_SC_EEEEEEEvNS4_8identityENS4_28SM100_TMA_2SM_LOAD_MULTICASTES19_vS1A_EENS_8epilogue10collective18CollectiveEpilogueINS1D_23Sm100TmaWarpSpecializedILi4ELi2ELi32ELb0ELb0EEEJNS5_IJSH_SG_SH_EEENS5_IJNSS_ISH_SC_EENSS_INS5_IJNSA_ILi32EEENSA_ILi2EEEEEENS5_IJSC_SF_EEEEEEEEaSJ_aSJ_NS1D_6fusion15FusionCallbacksIS1H_NS1Q_17LinearCombinationIaiaiLNS_15FloatRoundStyleE2EEES1I_S1P_JEEENS4_5SM1004TMEM4LOAD26SM100_TMEM_LOAD_32dp32b32xENS4_13SM90_TMA_LOADENS11_INS12_ILi1ELi4ELi3EEES15_NSS_INS5_IJSB_S1K_EEENS5_IJS1K_SC_EEEEEEENS4_39AutoVectorizingCopyWithAssumedAlignmentILi128EEENS4_14SM90_TMA_STOREES25_S27_S27_EEEvvEEEEvNT_6ParamsE,"a",@progbits
	.sectionflags	@""
	.align	4
.nv.constant0._ZN7cutlass13device_kernelINS_4gemm6kernel13GemmUniversalIN4cute5tupleIJiiiiEEENS1_10collective13CollectiveMmaINS1_35MainloopSm100TmaUmmaWarpSpecializedILi16ELi2ELi4ENS5_IJNS4_1CILi8EEENSA_ILi1EEESC_EEEEENS5_IJNSA_ILi128EEENSA_ILi256EEENSA_ILi64EEEEEEaNS5_IJlSC_lEEEaSJ_NS4_8TiledMMAINS4_8MMA_AtomIJNS4_21SM100_MMA_S8_2x1SM_SSIaaiLi128ELi256ELNS4_4UMMA5MajorE0ELSO_0ELNSN_8SaturateE0EEEEEENS4_6LayoutINS5_IJSC_SC_SC_EEENS5_IJNSA_ILi0EEESU_SU_EEEEENS5_IJNS4_10UnderscoreESX_SX_EEEEENS4_18SM100_TMA_2SM_LOADENS4_14ComposedLayoutINS4_7SwizzleILi2ELi4ELi3EEENS4_18smem_ptr_flag_bitsILi8EEENSS_INS5_IJSB_SH_EEENS5_IJSH_SC_EEEEEEEvNS4_8identityENS4_28SM100_TMA_2SM_LOAD_MULTICASTES19_vS1A_EENS_8epilogue10collective18CollectiveEpilogueINS1D_23Sm100TmaWarpSpecializedILi4ELi2ELi32ELb0ELb0EEEJNS5_IJSH_SG_SH_EEENS5_IJNSS_ISH_SC_EENSS_INS5_IJNSA_ILi32EEENSA_ILi2EEEEEENS5_IJSC_SF_EEEEEEEEaSJ_aSJ_NS1D_6fusion15FusionCallbacksIS1H_NS1Q_17LinearCombinationIaiaiLNS_15FloatRoundStyleE2EEES1I_S1P_JEEENS4_5SM1004TMEM4LOAD26SM100_TMEM_LOAD_32dp32b32xENS4_13SM90_TMA_LOADENS11_INS12_ILi1ELi4ELi3EEES15_NSS_INS5_IJSB_S1K_EEENS5_IJS1K_SC_EEEEEEENS4_39AutoVectorizingCopyWithAssumedAlignmentILi128EEENS4_14SM90_TMA_STOREES25_S27_S27_EEEvvEEEEvNT_6ParamsE:
	.zero		2944


//--------------------- SYMBOLS --------------------------

	.type		.nv.reservedSmem.offset0,@object
	.size		.nv.reservedSmem.offset0,0x4
	.type		.nv.reservedSmem.cap,@object
	.size		.nv.reservedSmem.cap,0x4
	.type		__assertfail,@function
